// auto-generated by cutlass_sweep.gemm — config: {"arch": "sm_90", "cluster_m": 4, "cluster_n": 4, "dtype": "int8", "dtype_b": "int8", "layout": "nt", "stages": 0, "tile_k": 128, "tile_m": 128, "tile_n": 64}
#include "cutlass/cutlass.h"
#include "cutlass/gemm/collective/collective_builder.hpp"
#include "cutlass/gemm/device/gemm_universal_adapter.h"
#include "cutlass/gemm/kernel/gemm_universal.hpp"
#include "cutlass/epilogue/collective/collective_builder.hpp"

using ElemA = int8_t;
using ElemB = int8_t;
using ElemCD = int8_t;
using Acc  = int32_t;
using TileShape    = cute::Shape<cute::_128, cute::_64, cute::_128>;
using ClusterShape = cute::Shape<cute::_4, cute::_4, cute::_1>;

using CollectiveEpilogue = typename cutlass::epilogue::collective::CollectiveBuilder<
    cutlass::arch::Sm90, cutlass::arch::OpClassTensorOp,
    TileShape, ClusterShape,
    cutlass::epilogue::collective::EpilogueTileAuto,
    Acc, Acc,
    ElemCD, cutlass::layout::RowMajor, 128 / cutlass::sizeof_bits<ElemCD>::value,
    ElemCD, cutlass::layout::RowMajor, 128 / cutlass::sizeof_bits<ElemCD>::value,
    cutlass::epilogue::collective::EpilogueScheduleAuto
  >::CollectiveOp;

using CollectiveMainloop = typename cutlass::gemm::collective::CollectiveBuilder<
    cutlass::arch::Sm90, cutlass::arch::OpClassTensorOp,
    ElemA, cutlass::layout::RowMajor, 128 / cutlass::sizeof_bits<ElemA>::value,
    ElemB, cutlass::layout::ColumnMajor, 128 / cutlass::sizeof_bits<ElemB>::value,
    Acc,
    TileShape, ClusterShape,
    cutlass::gemm::collective::StageCountAutoCarveout<static_cast<int>(sizeof(typename CollectiveEpilogue::SharedStorage))>,
    cutlass::gemm::collective::KernelScheduleAuto
  >::CollectiveOp;

using GemmKernel = cutlass::gemm::kernel::GemmUniversal<
    cute::Shape<int,int,int,int>,
    CollectiveMainloop,
    CollectiveEpilogue
>;
using Gemm = cutlass::gemm::device::GemmUniversalAdapter<GemmKernel>;

// Force the device kernel symbol into the cubin without needing a host main.
auto* _anchor = &cutlass::device_kernel<GemmKernel>;


// ===== COMPILED SASS (sm_90a) =====

	.target	sm_90a

	.elftype	@"ET_EXEC"


//--------------------- .note.nv.tkinfo           --------------------------
	.section	.note.nv.tkinfo,"",@"SHT_NOTE"
	.sectionflags	@"SHF_NOTE_NV_TKINFO"
	.tkinfo
        /*0018*/ 	.word	0x00000002
        /*0030*/ 	.string	""
        /*0030*/ 	.string	"ptxas"
        /*0030*/ 	.string	"Cuda compilation tools, release 13.0, V13.0.88"
        /*0030*/ 	.string	"Build cuda_13.0.r13.0/compiler.36424714_0"
        /*0030*/ 	.string	"-arch sm_90a -m 64 "



//--------------------- .note.nv.cuinfo           --------------------------
	.section	.note.nv.cuinfo,"",@"SHT_NOTE"
	.sectionflags	@"SHF_NOTE_NV_CUINFO"
        /*0018*/ 	.short	0x0002
        /*001a*/ 	.short	0x005a
        /*001c*/ 	.short	0x0082
	.zero		2


//--------------------- .nv.info                  --------------------------
	.section	.nv.info,"",@"SHT_CUDA_INFO"
	.align	4


	//----- nvinfo : EIATTR_REGCOUNT
	.align		4
        /*0000*/ 	.byte	0x04, 0x2f
        /*0002*/ 	.short	(.L_15 - .L_14)
	.align		4
.L_14:
        /*0004*/ 	.word	index@(_ZN7cutlass13device_kernelINS_4gemm6kernel13GemmUniversalIN4cute5tupleIJiiiiEEENS1_10collective13CollectiveMmaINS1_34MainloopSm90TmaGmmaWarpSpecializedILi9ENS5_IJNS4_1CILi4EEESB_NSA_ILi1EEEEEENS1_35KernelTmaWarpSpecializedCooperativeEEENS5_IJNSA_ILi128EEENSA_ILi64EEESG_EEEaNS5_IJlSC_lEEEaSJ_NS4_8TiledMMAINS4_8MMA_AtomIJNS4_4SM904GMMA26MMA_64x64x32_S32S8S8_SS_TNEEEENS4_6LayoutINS5_IJNSA_ILi2EEESC_SC_EEENS5_IJSC_NSA_ILi0EEEST_EEEEENS5_IJNS4_10UnderscoreESW_SW_EEEEENS4_23SM90_TMA_LOAD_MULTICASTENS4_14ComposedLayoutINS4_7SwizzleILi3ELi4ELi3EEENS4_18smem_ptr_flag_bitsILi8EEENSQ_INS5_IJNSA_ILi8EEESG_EEENS5_IJSG_SC_EEEEEEEvNS4_8identityESZ_S19_vS1A_EENS_8epilogue10collective6detail29Sm90TmaWarpSpecializedAdapterINS1D_15DefaultEpilogueIaSJ_SJ_NS1C_6thread17LinearCombinationIaLi1EiiLNS1H_9ScaleType4KindE0ELNS_15FloatRoundStyleE2EaEENS1_15EpilogueDefaultEEEEEvvEEEEvNT_6ParamsE)
        /*0008*/ 	.word	0x000000a8


	//----- nvinfo : EIATTR_FRAME_SIZE
	.align		4
.L_15:
        /*000c*/ 	.byte	0x04, 0x11
        /*000e*/ 	.short	(.L_17 - .L_16)
	.align		4
.L_16:
        /*0010*/ 	.word	index@(_ZN7cutlass13device_kernelINS_4gemm6kernel13GemmUniversalIN4cute5tupleIJiiiiEEENS1_10collective13CollectiveMmaINS1_34MainloopSm90TmaGmmaWarpSpecializedILi9ENS5_IJNS4_1CILi4EEESB_NSA_ILi1EEEEEENS1_35KernelTmaWarpSpecializedCooperativeEEENS5_IJNSA_ILi128EEENSA_ILi64EEESG_EEEaNS5_IJlSC_lEEEaSJ_NS4_8TiledMMAINS4_8MMA_AtomIJNS4_4SM904GMMA26MMA_64x64x32_S32S8S8_SS_TNEEEENS4_6LayoutINS5_IJNSA_ILi2EEESC_SC_EEENS5_IJSC_NSA_ILi0EEEST_EEEEENS5_IJNS4_10UnderscoreESW_SW_EEEEENS4_23SM90_TMA_LOAD_MULTICASTENS4_14ComposedLayoutINS4_7SwizzleILi3ELi4ELi3EEENS4_18smem_ptr_flag_bitsILi8EEENSQ_INS5_IJNSA_ILi8EEESG_EEENS5_IJSG_SC_EEEEEEEvNS4_8identityESZ_S19_vS1A_EENS_8epilogue10collective6detail29Sm90TmaWarpSpecializedAdapterINS1D_15DefaultEpilogueIaSJ_SJ_NS1C_6thread17LinearCombinationIaLi1EiiLNS1H_9ScaleType4KindE0ELNS_15FloatRoundStyleE2EaEENS1_15EpilogueDefaultEEEEEvvEEEEvNT_6ParamsE)
        /*0014*/ 	.word	0x00000000


	//----- nvinfo : EIATTR_MIN_STACK_SIZE
	.align		4
.L_17:
        /*0018*/ 	.byte	0x04, 0x12
        /*001a*/ 	.short	(.L_19 - .L_18)
	.align		4
.L_18:
        /*001c*/ 	.word	index@(_ZN7cutlass13device_kernelINS_4gemm6kernel13GemmUniversalIN4cute5tupleIJiiiiEEENS1_10collective13CollectiveMmaINS1_34MainloopSm90TmaGmmaWarpSpecializedILi9ENS5_IJNS4_1CILi4EEESB_NSA_ILi1EEEEEENS1_35KernelTmaWarpSpecializedCooperativeEEENS5_IJNSA_ILi128EEENSA_ILi64EEESG_EEEaNS5_IJlSC_lEEEaSJ_NS4_8TiledMMAINS4_8MMA_AtomIJNS4_4SM904GMMA26MMA_64x64x32_S32S8S8_SS_TNEEEENS4_6LayoutINS5_IJNSA_ILi2EEESC_SC_EEENS5_IJSC_NSA_ILi0EEEST_EEEEENS5_IJNS4_10UnderscoreESW_SW_EEEEENS4_23SM90_TMA_LOAD_MULTICASTENS4_14ComposedLayoutINS4_7SwizzleILi3ELi4ELi3EEENS4_18smem_ptr_flag_bitsILi8EEENSQ_INS5_IJNSA_ILi8EEESG_EEENS5_IJSG_SC_EEEEEEEvNS4_8identityESZ_S19_vS1A_EENS_8epilogue10collective6detail29Sm90TmaWarpSpecializedAdapterINS1D_15DefaultEpilogueIaSJ_SJ_NS1C_6thread17LinearCombinationIaLi1EiiLNS1H_9ScaleType4KindE0ELNS_15FloatRoundStyleE2EaEENS1_15EpilogueDefaultEEEEEvvEEEEvNT_6ParamsE)
        /*0020*/ 	.word	0x00000000
.L_19:


//--------------------- .nv.compat                --------------------------
	.section	.nv.compat,"",@"SHT_CUDA_COMPAT_INFO"
	.align	4
        /*0000*/ 	.byte	0x02, 0x09, 0x01, 0x00, 0x02, 0x02, 0x04, 0x00, 0x02, 0x05, 0x05, 0x00, 0x03, 0x07, 0x01, 0x01
        /*0010*/ 	.byte	0x02, 0x03, 0x01, 0x00, 0x02, 0x06, 0x01, 0x00, 0x04, 0x0b, 0x08, 0x00, 0x00, 0x00, 0x00, 0x00
        /*0020*/ 	.byte	0x00, 0x00, 0x00, 0x00


//--------------------- .nv.info._ZN7cutlass13device_kernelINS_4gemm6kernel13GemmUniversalIN4cute5tupleIJiiiiEEENS1_10collective13CollectiveMmaINS1_34MainloopSm90TmaGmmaWarpSpecializedILi9ENS5_IJNS4_1CILi4EEESB_NSA_ILi1EEEEEENS1_35KernelTmaWarpSpecializedCooperativeEEENS5_IJNSA_ILi128EEENSA_ILi64EEESG_EEEaNS5_IJlSC_lEEEaSJ_NS4_8TiledMMAINS4_8MMA_AtomIJNS4_4SM904GMMA26MMA_64x64x32_S32S8S8_SS_TNEEEENS4_6LayoutINS5_IJNSA_ILi2EEESC_SC_EEENS5_IJSC_NSA_ILi0EEEST_EEEEENS5_IJNS4_10UnderscoreESW_SW_EEEEENS4_23SM90_TMA_LOAD_MULTICASTENS4_14ComposedLayoutINS4_7SwizzleILi3ELi4ELi3EEENS4_18smem_ptr_flag_bitsILi8EEENSQ_INS5_IJNSA_ILi8EEESG_EEENS5_IJSG_SC_EEEEEEEvNS4_8identityESZ_S19_vS1A_EENS_8epilogue10collective6detail29Sm90TmaWarpSpecializedAdapterINS1D_15DefaultEpilogueIaSJ_SJ_NS1C_6thread17LinearCombinationIaLi1EiiLNS1H_9ScaleType4KindE0ELNS_15FloatRoundStyleE2EaEENS1_15EpilogueDefaultEEEEEvvEEEEvNT_6ParamsE --------------------------
	.section	.nv.info._ZN7cutlass13device_kernelINS_4gemm6kernel13GemmUniversalIN4cute5tupleIJiiiiEEENS1_10collective13CollectiveMmaINS1_34MainloopSm90TmaGmmaWarpSpecializedILi9ENS5_IJNS4_1CILi4EEESB_NSA_ILi1EEEEEENS1_35KernelTmaWarpSpecializedCooperativeEEENS5_IJNSA_ILi128EEENSA_ILi64EEESG_EEEaNS5_IJlSC_lEEEaSJ_NS4_8TiledMMAINS4_8MMA_AtomIJNS4_4SM904GMMA26MMA_64x64x32_S32S8S8_SS_TNEEEENS4_6LayoutINS5_IJNSA_ILi2EEESC_SC_EEENS5_IJSC_NSA_ILi0EEEST_EEEEENS5_IJNS4_10UnderscoreESW_SW_EEEEENS4_23SM90_TMA_LOAD_MULTICASTENS4_14ComposedLayoutINS4_7SwizzleILi3ELi4ELi3EEENS4_18smem_ptr_flag_bitsILi8EEENSQ_INS5_IJNSA_ILi8EEESG_EEENS5_IJSG_SC_EEEEEEEvNS4_8identityESZ_S19_vS1A_EENS_8epilogue10collective6detail29Sm90TmaWarpSpecializedAdapterINS1D_15DefaultEpilogueIaSJ_SJ_NS1C_6thread17LinearCombinationIaLi1EiiLNS1H_9ScaleType4KindE0ELNS_15FloatRoundStyleE2EaEENS1_15EpilogueDefaultEEEEEvvEEEEvNT_6ParamsE,"",@"SHT_CUDA_INFO"
	.sectionflags	@""
	.align	4


	//----- nvinfo : EIATTR_CUDA_API_VERSION
	.align		4
        /*0000*/ 	.byte	0x04, 0x37
        /*0002*/ 	.short	(.L_21 - .L_20)
.L_20:
        /*0004*/ 	.word	0x00000082


	//----- nvinfo : EIATTR_KPARAM_INFO
	.align		4
.L_21:
        /*0008*/ 	.byte	0x04, 0x17
        /*000a*/ 	.short	(.L_23 - .L_22)
.L_22:
        /*000c*/ 	.word	0x00000000
        /*0010*/ 	.short	0x0000
        /*0012*/ 	.short	0x0070
        /*0014*/ 	.byte	0x00, 0xf0, 0x01, 0x10


	//----- nvinfo : EIATTR_SPARSE_MMA_MASK
	.align		4
.L_23:
        /*0018*/ 	.byte	0x03, 0x50
        /*001a*/ 	.short	0x0000


	//----- nvinfo : EIATTR_MAXREG_COUNT
	.align		4
        /*001c*/ 	.byte	0x03, 0x1b
        /*001e*/ 	.short	0x00a8


	//----- nvinfo : EIATTR_NUM_BARRIERS
	.align		4
        /*0020*/ 	.byte	0x02, 0x4c
        /*0022*/ 	.byte	0x01
	.zero		1


	//----- nvinfo : EIATTR_EXTERNS
	.align		4
        /*0024*/ 	.byte	0x04, 0x0f
        /*0026*/ 	.short	(.L_25 - .L_24)


	//   ....[0]....
	.align		4
.L_24:
        /*0028*/ 	.word	index@(__assertfail)


	//----- nvinfo : EIATTR_MERCURY_ISA_VERSION
	.align		4
.L_25:
        /*002c*/ 	.byte	0x03, 0x5f
        /*002e*/ 	.short	0x0101


	//----- nvinfo : EIATTR_INT_WARP_WIDE_INSTR_OFFSETS
	.align		4
        /*0030*/ 	.byte	0x04, 0x31
        /*0032*/ 	.short	(.L_27 - .L_26)


	//   ....[0]....
.L_26:
        /*0034*/ 	.word	0x00000550


	//   ....[1]....
        /*0038*/ 	.word	0x00000580


	//   ....[2]....
        /*003c*/ 	.word	0x00000730


	//----- nvinfo : EIATTR_COOP_GROUP_MASK_REGIDS
	.align		4
.L_27:
        /*0040*/ 	.byte	0x04, 0x29
        /*0042*/ 	.short	(.L_29 - .L_28)


	//   ....[0]....
.L_28:
        /*0044*/ 	.word	0xffffffff


	//   ....[1]....
        /*0048*/ 	.word	0xffffffff


	//   ....[2]....
        /*004c*/ 	.word	0xffffffff


	//   ....[3]....
        /*0050*/ 	.word	0xffffffff


	//   ....[4]....
        /*0054*/ 	.word	0xffffffff


	//   ....[5]....
        /*0058*/ 	.word	0xffffffff


	//----- nvinfo : EIATTR_COOP_GROUP_INSTR_OFFSETS
	.align		4
.L_29:
        /*005c*/ 	.byte	0x04, 0x28
        /*005e*/ 	.short	(.L_31 - .L_30)


	//   ....[0]....
.L_30:
        /*0060*/ 	.word	0x00000060


	//   ....[1]....
        /*0064*/ 	.word	0x00000070


	//   ....[2]....
        /*0068*/ 	.word	0x00000130


	//   ....[3]....
        /*006c*/ 	.word	0x000003a0


	//   ....[4]....
        /*0070*/ 	.word	0x000008e0


	//   ....[5]....
        /*0074*/ 	.word	0x00001310


	//----- nvinfo : EIATTR_REG_RECONFIG
	.align		4
.L_31:
        /*0078*/ 	.byte	0x01, 0x54
	.zero		2


	//----- nvinfo : EIATTR_SYSCALL_OFFSETS
	.align		4
        /*007c*/ 	.byte	0x04, 0x46
        /*007e*/ 	.short	(.L_33 - .L_32)


	//   ....[0]....
.L_32:
        /*0080*/ 	.word	0x000014d0


	//----- nvinfo : EIATTR_MBARRIER_INSTR_OFFSETS
	.align		4
.L_33:
        /*0084*/ 	.byte	0x04, 0x39
        /*0086*/ 	.short	(.L_35 - .L_34)


	//   ....[0]....
.L_34:
        /*0088*/ 	.word	0x00000250
        /*008c*/ 	.word	0x000000ff
        /*0090*/ 	.word	0x00000000
        /*0094*/ 	.short	0x0100
        /*0096*/ 	.byte	0x08
	.zero		1


	//   ....[1]....
        /*0098*/ 	.word	0x00000260
        /*009c*/ 	.word	0x000000ff
        /*00a0*/ 	.word	0x00000048
        /*00a4*/ 	.short	0x0100
        /*00a6*/ 	.byte	0x08
	.zero		1


	//   ....[2]....
        /*00a8*/ 	.word	0x00000270
        /*00ac*/ 	.word	0x000000ff
        /*00b0*/ 	.word	0x00000008
        /*00b4*/ 	.short	0x0100
        /*00b6*/ 	.byte	0x08
	.zero		1


	//   ....[3]....
        /*00b8*/ 	.word	0x00000280
        /*00bc*/ 	.word	0x000000ff
        /*00c0*/ 	.word	0x00000050
        /*00c4*/ 	.short	0x0100
        /*00c6*/ 	.byte	0x08
	.zero		1


	//   ....[4]....
        /*00c8*/ 	.word	0x00000290
        /*00cc*/ 	.word	0x000000ff
        /*00d0*/ 	.word	0x00000010
        /*00d4*/ 	.short	0x0100
        /*00d6*/ 	.byte	0x08
	.zero		1


	//   ....[5]....
        /*00d8*/ 	.word	0x000002a0
        /*00dc*/ 	.word	0x000000ff
        /*00e0*/ 	.word	0x00000058
        /*00e4*/ 	.short	0x0100
        /*00e6*/ 	.byte	0x08
	.zero		1


	//   ....[6]....
        /*00e8*/ 	.word	0x000002b0
        /*00ec*/ 	.word	0x000000ff
        /*00f0*/ 	.word	0x00000018
        /*00f4*/ 	.short	0x0100
        /*00f6*/ 	.byte	0x08
	.zero		1


	//   ....[7]....
        /*00f8*/ 	.word	0x000002c0
        /*00fc*/ 	.word	0x000000ff
        /*0100*/ 	.word	0x00000060
        /*0104*/ 	.short	0x0100
        /*0106*/ 	.byte	0x08
	.zero		1


	//   ....[8]....
        /*0108*/ 	.word	0x000002d0
        /*010c*/ 	.word	0x000000ff
        /*0110*/ 	.word	0x00000020
        /*0114*/ 	.short	0x0100
        /*0116*/ 	.byte	0x08
	.zero		1


	//   ....[9]....
        /*0118*/ 	.word	0x000002e0
        /*011c*/ 	.word	0x000000ff
        /*0120*/ 	.word	0x00000068
        /*0124*/ 	.short	0x0100
        /*0126*/ 	.byte	0x08
	.zero		1


	//   ....[10]....
        /*0128*/ 	.word	0x000002f0
        /*012c*/ 	.word	0x000000ff
        /*0130*/ 	.word	0x00000028
        /*0134*/ 	.short	0x0100
        /*0136*/ 	.byte	0x08
	.zero		1


	//   ....[11]....
        /*0138*/ 	.word	0x00000300
        /*013c*/ 	.word	0x000000ff
        /*0140*/ 	.word	0x00000070
        /*0144*/ 	.short	0x0100
        /*0146*/ 	.byte	0x08
	.zero		1


	//   ....[12]....
        /*0148*/ 	.word	0x00000310
        /*014c*/ 	.word	0x000000ff
        /*0150*/ 	.word	0x00000030
        /*0154*/ 	.short	0x0100
        /*0156*/ 	.byte	0x08
	.zero		1


	//   ....[13]....
        /*0158*/ 	.word	0x00000320
        /*015c*/ 	.word	0x000000ff
        /*0160*/ 	.word	0x00000078
        /*0164*/ 	.short	0x0100
        /*0166*/ 	.byte	0x08
	.zero		1


	//   ....[14]....
        /*0168*/ 	.word	0x00000330
        /*016c*/ 	.word	0x000000ff
        /*0170*/ 	.word	0x00000038
        /*0174*/ 	.short	0x0100
        /*0176*/ 	.byte	0x08
	.zero		1


	//   ....[15]....
        /*0178*/ 	.word	0x00000340
        /*017c*/ 	.word	0x000000ff
        /*0180*/ 	.word	0x00000080
        /*0184*/ 	.short	0x0100
        /*0186*/ 	.byte	0x08
	.zero		1


	//   ....[16]....
        /*0188*/ 	.word	0x00000350
        /*018c*/ 	.word	0x000000ff
        /*0190*/ 	.word	0x00000040
        /*0194*/ 	.short	0x0100
        /*0196*/ 	.byte	0x08
	.zero		1


	//   ....[17]....
        /*0198*/ 	.word	0x00000360
        /*019c*/ 	.word	0x000000ff
        /*01a0*/ 	.word	0x00000088
        /*01a4*/ 	.short	0x0100
        /*01a6*/ 	.byte	0x08
	.zero		1


	//   ....[18]....
        /*01a8*/ 	.word	0x000007c0
        /*01ac*/ 	.word	0x000000ff
        /*01b0*/ 	.word	0x000000a0
        /*01b4*/ 	.short	0x0100
        /*01b6*/ 	.byte	0x06
	.zero		1


	//   ....[19]....
        /*01b8*/ 	.word	0x00000860
        /*01bc*/ 	.word	0x000000ff
        /*01c0*/ 	.word	0x000000a8
        /*01c4*/ 	.short	0x0100
        /*01c6*/ 	.byte	0x06
	.zero		1


	//   ....[20]....
        /*01c8*/ 	.word	0x000015a0
        /*01cc*/ 	.word	0x00000003
        /*01d0*/ 	.word	0x00000000
        /*01d4*/ 	.short	0x010a
        /*01d6*/ 	.byte	0x3f
	.zero		1


	//   ....[21]....
        /*01d8*/ 	.word	0x000015e0
        /*01dc*/ 	.word	0x00000003
        /*01e0*/ 	.word	0x00000000
        /*01e4*/ 	.short	0x010a
        /*01e6*/ 	.byte	0x3f
	.zero		1


	//   ....[22]....
        /*01e8*/ 	.word	0x000019b0
        /*01ec*/ 	.word	0x00000005
        /*01f0*/ 	.word	0x00000000
        /*01f4*/ 	.short	0x010a
        /*01f6*/ 	.byte	0x3f
	.zero		1


	//   ....[23]....
        /*01f8*/ 	.word	0x000019f0
        /*01fc*/ 	.word	0x00000005
        /*0200*/ 	.word	0x00000000
        /*0204*/ 	.short	0x010a
        /*0206*/ 	.byte	0x3f
	.zero		1


	//   ....[24]....
        /*0208*/ 	.word	0x00001c50
        /*020c*/ 	.word	0x00000005
        /*0210*/ 	.word	0x00000000
        /*0214*/ 	.short	0x0101
        /*0216*/ 	.byte	0x3f
	.zero		1


	//   ....[25]....
        /*0218*/ 	.word	0x00001e70
        /*021c*/ 	.word	0x00000003
        /*0220*/ 	.word	0x00000000
        /*0224*/ 	.short	0x0101
        /*0226*/ 	.byte	0x3f
	.zero		1


	//   ....[26]....
        /*0228*/ 	.word	0x00004e60
        /*022c*/ 	.word	0x0000000e
        /*0230*/ 	.word	0x00000048
        /*0234*/ 	.short	0x010a
        /*0236*/ 	.byte	0x3f
	.zero		1


	//   ....[27]....
        /*0238*/ 	.word	0x000051e0
        /*023c*/ 	.word	0x00000006
        /*0240*/ 	.word	0x000000a8
        /*0244*/ 	.short	0x0101
        /*0246*/ 	.byte	0x3f
	.zero		1


	//   ....[28]....
        /*0248*/ 	.word	0x00005910
        /*024c*/ 	.word	0x00000007
        /*0250*/ 	.word	0x00000000
        /*0254*/ 	.short	0x010a
        /*0256*/ 	.byte	0x3f
	.zero		1


	//   ....[29]....
        /*0258*/ 	.word	0x00005990
        /*025c*/ 	.word	0x00000009
        /*0260*/ 	.word	0x00000000
        /*0264*/ 	.short	0x010a
        /*0266*/ 	.byte	0x3f
	.zero		1


	//   ....[30]....
        /*0268*/ 	.word	0x00005a20
        /*026c*/ 	.word	0x00000006
        /*0270*/ 	.word	0x00000000
        /*0274*/ 	.short	0x010a
        /*0276*/ 	.byte	0x3f
	.zero		1


	//   ....[31]....
        /*0278*/ 	.word	0x00005ab0
        /*027c*/ 	.word	0x00000009
        /*0280*/ 	.word	0x00000000
        /*0284*/ 	.short	0x010a
        /*0286*/ 	.byte	0x3f
	.zero		1


	//   ....[32]....
        /*0288*/ 	.word	0x00005b40
        /*028c*/ 	.word	0x00000006
        /*0290*/ 	.word	0x00000000
        /*0294*/ 	.short	0x010a
        /*0296*/ 	.byte	0x3f
	.zero		1


	//   ....[33]....
        /*0298*/ 	.word	0x00005bd0
        /*029c*/ 	.word	0x00000009
        /*02a0*/ 	.word	0x00000000
        /*02a4*/ 	.short	0x010a
        /*02a6*/ 	.byte	0x3f
	.zero		1


	//   ....[34]....
        /*02a8*/ 	.word	0x00005c60
        /*02ac*/ 	.word	0x00000006
        /*02b0*/ 	.word	0x00000000
        /*02b4*/ 	.short	0x010a
        /*02b6*/ 	.byte	0x3f
	.zero		1


	//   ....[35]....
        /*02b8*/ 	.word	0x00005cf0
        /*02bc*/ 	.word	0x00000009
        /*02c0*/ 	.word	0x00000000
        /*02c4*/ 	.short	0x010a
        /*02c6*/ 	.byte	0x3f
	.zero		1


	//   ....[36]....
        /*02c8*/ 	.word	0x00005d80
        /*02cc*/ 	.word	0x00000003
        /*02d0*/ 	.word	0x00000000
        /*02d4*/ 	.short	0x010a
        /*02d6*/ 	.byte	0x3f
	.zero		1


	//   ....[37]....
        /*02d8*/ 	.word	0x00005de0
        /*02dc*/ 	.word	0x00000003
        /*02e0*/ 	.word	0x00000000
        /*02e4*/ 	.short	0x010a
        /*02e6*/ 	.byte	0x3f
	.zero		1


	//   ....[38]....
        /*02e8*/ 	.word	0x00005e30
        /*02ec*/ 	.word	0x00000005
        /*02f0*/ 	.word	0x00000000
        /*02f4*/ 	.short	0x010a
        /*02f6*/ 	.byte	0x3f
	.zero		1


	//   ....[39]....
        /*02f8*/ 	.word	0x00005f00
        /*02fc*/ 	.word	0x0000000e
        /*0300*/ 	.word	0x00000048
        /*0304*/ 	.short	0x010a
        /*0306*/ 	.byte	0x3f
	.zero		1


	//   ....[40]....
        /*0308*/ 	.word	0x00005fd0
        /*030c*/ 	.word	0x00000007
        /*0310*/ 	.word	0x00000000
        /*0314*/ 	.short	0x010a
        /*0316*/ 	.byte	0x3f
	.zero		1


	//   ....[41]....
        /*0318*/ 	.word	0x00006020
        /*031c*/ 	.word	0x00000009
        /*0320*/ 	.word	0x00000000
        /*0324*/ 	.short	0x010a
        /*0326*/ 	.byte	0x3f
	.zero		1


	//   ....[42]....
        /*0328*/ 	.word	0x00006070
        /*032c*/ 	.word	0x00000006
        /*0330*/ 	.word	0x00000000
        /*0334*/ 	.short	0x010a
        /*0336*/ 	.byte	0x3f
	.zero		1


	//   ....[43]....
        /*0338*/ 	.word	0x000060c0
        /*033c*/ 	.word	0x00000009
        /*0340*/ 	.word	0x00000000
        /*0344*/ 	.short	0x010a
        /*0346*/ 	.byte	0x3f
	.zero		1


	//   ....[44]....
        /*0348*/ 	.word	0x00006110
        /*034c*/ 	.word	0x00000006
        /*0350*/ 	.word	0x00000000
        /*0354*/ 	.short	0x010a
        /*0356*/ 	.byte	0x3f
	.zero		1


	//   ....[45]....
        /*0358*/ 	.word	0x00006160
        /*035c*/ 	.word	0x00000009
        /*0360*/ 	.word	0x00000000
        /*0364*/ 	.short	0x010a
        /*0366*/ 	.byte	0x3f
	.zero		1


	//   ....[46]....
        /*0368*/ 	.word	0x000061b0
        /*036c*/ 	.word	0x00000006
        /*0370*/ 	.word	0x00000000
        /*0374*/ 	.short	0x010a
        /*0376*/ 	.byte	0x3f
	.zero		1


	//   ....[47]....
        /*0378*/ 	.word	0x00006200
        /*037c*/ 	.word	0x00000009
        /*0380*/ 	.word	0x00000000
        /*0384*/ 	.short	0x010a
        /*0386*/ 	.byte	0x3f
	.zero		1


	//----- nvinfo : EIATTR_NUM_MBARRIERS
	.align		4
.L_35:
        /*0388*/ 	.byte	0x03, 0x38
        /*038a*/ 	.short	0x0014


	//----- nvinfo : EIATTR_EXIT_INSTR_OFFSETS
	.align		4
        /*038c*/ 	.byte	0x04, 0x1c
        /*038e*/ 	.short	(.L_37 - .L_36)


	//   ....[0]....
.L_36:
        /*0390*/ 	.word	0x00000a40


	//   ....[1]....
        /*0394*/ 	.word	0x00001250


	//   ....[2]....
        /*0398*/ 	.word	0x00004430


	//   ....[3]....
        /*039c*/ 	.word	0x00004990


	//   ....[4]....
        /*03a0*/ 	.word	0x00005dd0


	//----- nvinfo : EIATTR_MAX_THREADS
	.align		4
.L_37:
        /*03a4*/ 	.byte	0x04, 0x05
        /*03a6*/ 	.short	(.L_39 - .L_38)
.L_38:
        /*03a8*/ 	.word	0x00000180
        /*03ac*/ 	.word	0x00000001
        /*03b0*/ 	.word	0x00000001


	//----- nvinfo : EIATTR_CRS_STACK_SIZE
	.align		4
.L_39:
        /*03b4*/ 	.byte	0x04, 0x1e
        /*03b6*/ 	.short	(.L_41 - .L_40)
.L_40:
        /*03b8*/ 	.word	0x00000000


	//----- nvinfo : EIATTR_CBANK_PARAM_SIZE
	.align		4
.L_41:
        /*03bc*/ 	.byte	0x03, 0x19
        /*03be*/ 	.short	0x0470


	//----- nvinfo : EIATTR_PARAM_CBANK
	.align		4
        /*03c0*/ 	.byte	0x04, 0x0a
        /*03c2*/ 	.short	(.L_43 - .L_42)
	.align		4
.L_42:
        /*03c4*/ 	.word	index@(.nv.constant0._ZN7cutlass13device_kernelINS_4gemm6kernel13GemmUniversalIN4cute5tupleIJiiiiEEENS1_10collective13CollectiveMmaINS1_34MainloopSm90TmaGmmaWarpSpecializedILi9ENS5_IJNS4_1CILi4EEESB_NSA_ILi1EEEEEENS1_35KernelTmaWarpSpecializedCooperativeEEENS5_IJNSA_ILi128EEENSA_ILi64EEESG_EEEaNS5_IJlSC_lEEEaSJ_NS4_8TiledMMAINS4_8MMA_AtomIJNS4_4SM904GMMA26MMA_64x64x32_S32S8S8_SS_TNEEEENS4_6LayoutINS5_IJNSA_ILi2EEESC_SC_EEENS5_IJSC_NSA_ILi0EEEST_EEEEENS5_IJNS4_10UnderscoreESW_SW_EEEEENS4_23SM90_TMA_LOAD_MULTICASTENS4_14ComposedLayoutINS4_7SwizzleILi3ELi4ELi3EEENS4_18smem_ptr_flag_bitsILi8EEENSQ_INS5_IJNSA_ILi8EEESG_EEENS5_IJSG_SC_EEEEEEEvNS4_8identityESZ_S19_vS1A_EENS_8epilogue10collective6detail29Sm90TmaWarpSpecializedAdapterINS1D_15DefaultEpilogueIaSJ_SJ_NS1C_6thread17LinearCombinationIaLi1EiiLNS1H_9ScaleType4KindE0ELNS_15FloatRoundStyleE2EaEENS1_15EpilogueDefaultEEEEEvvEEEEvNT_6ParamsE)
        /*03c8*/ 	.short	0x0210
        /*03ca*/ 	.short	0x0470


	//----- nvinfo : EIATTR_SW_WAR
	.align		4
.L_43:
        /*03cc*/ 	.byte	0x04, 0x36
        /*03ce*/ 	.short	(.L_45 - .L_44)
.L_44:
        /*03d0*/ 	.word	0x00000008
.L_45:


//--------------------- .nv.callgraph             --------------------------
	.section	.nv.callgraph,"",@"SHT_CUDA_CALLGRAPH"
	.align	4
	.sectionentsize	8
	.align		4
        /*0000*/ 	.word	0x00000000
	.align		4
        /*0004*/ 	.word	0xffffffff
	.align		4
        /*0008*/ 	.word	index@(_ZN7cutlass13device_kernelINS_4gemm6kernel13GemmUniversalIN4cute5tupleIJiiiiEEENS1_10collective13CollectiveMmaINS1_34MainloopSm90TmaGmmaWarpSpecializedILi9ENS5_IJNS4_1CILi4EEESB_NSA_ILi1EEEEEENS1_35KernelTmaWarpSpecializedCooperativeEEENS5_IJNSA_ILi128EEENSA_ILi64EEESG_EEEaNS5_IJlSC_lEEEaSJ_NS4_8TiledMMAINS4_8MMA_AtomIJNS4_4SM904GMMA26MMA_64x64x32_S32S8S8_SS_TNEEEENS4_6LayoutINS5_IJNSA_ILi2EEESC_SC_EEENS5_IJSC_NSA_ILi0EEEST_EEEEENS5_IJNS4_10UnderscoreESW_SW_EEEEENS4_23SM90_TMA_LOAD_MULTICASTENS4_14ComposedLayoutINS4_7SwizzleILi3ELi4ELi3EEENS4_18smem_ptr_flag_bitsILi8EEENSQ_INS5_IJNSA_ILi8EEESG_EEENS5_IJSG_SC_EEEEEEEvNS4_8identityESZ_S19_vS1A_EENS_8epilogue10collective6detail29Sm90TmaWarpSpecializedAdapterINS1D_15DefaultEpilogueIaSJ_SJ_NS1C_6thread17LinearCombinationIaLi1EiiLNS1H_9ScaleType4KindE0ELNS_15FloatRoundStyleE2EaEENS1_15EpilogueDefaultEEEEEvvEEEEvNT_6ParamsE)
	.align		4
        /*000c*/ 	.word	index@(__assertfail)
	.align		4
        /*0010*/ 	.word	0x00000000
	.align		4
        /*0014*/ 	.word	0xfffffffe
	.align		4
        /*0018*/ 	.word	0x00000000
	.align		4
        /*001c*/ 	.word	0xfffffffd
	.align		4
        /*0020*/ 	.word	0x00000000
	.align		4
        /*0024*/ 	.word	0xfffffffc


//--------------------- .nv.constant4             --------------------------
	.section	.nv.constant4,"a",@progbits
	.align	8
	.align		8
.nv.constant4:
        /*0000*/ 	.dword	__assertfail
	.align		8
        /*0008*/ 	.dword	__unnamed_1
	.align		8
        /*0010*/ 	.dword	_ZN40_INTERNAL_5047c56f_4_k_cu_cba125bd_222284cuda3std3__45__cpo5beginE
	.align		8
        /*0018*/ 	.dword	_ZN40_INTERNAL_5047c56f_4_k_cu_cba125bd_222284cuda3std3__45__cpo3endE
	.align		8
        /*0020*/ 	.dword	_ZN40_INTERNAL_5047c56f_4_k_cu_cba125bd_222284cuda3std3__45__cpo6cbeginE
	.align		8
        /*0028*/ 	.dword	_ZN40_INTERNAL_5047c56f_4_k_cu_cba125bd_222284cuda3std3__45__cpo4cendE
	.align		8
        /*0030*/ 	.dword	_ZN40_INTERNAL_5047c56f_4_k_cu_cba125bd_222284cuda3std3__442_GLOBAL__N__5047c56f_4_k_cu_cba125bd_222286ignoreE
	.align		8
        /*0038*/ 	.dword	_ZN40_INTERNAL_5047c56f_4_k_cu_cba125bd_222284cuda3std3__419piecewise_constructE
	.align		8
        /*0040*/ 	.dword	_ZN40_INTERNAL_5047c56f_4_k_cu_cba125bd_222284cuda3std3__48in_placeE
	.align		8
        /*0048*/ 	.dword	_ZN40_INTERNAL_5047c56f_4_k_cu_cba125bd_222284cuda3std6ranges3__45__cpo4swapE
	.align		8
        /*0050*/ 	.dword	_ZN40_INTERNAL_5047c56f_4_k_cu_cba125bd_222284cuda3std6ranges3__45__cpo9iter_moveE
	.align		8
        /*0058*/ 	.dword	_ZN40_INTERNAL_5047c56f_4_k_cu_cba125bd_222284cute7productE
	.align		8
        /*0060*/ 	.dword	_ZN40_INTERNAL_5047c56f_4_k_cu_cba125bd_222284cute1_E
	.align		8
        /*0068*/ 	.dword	$str$22
	.align		8
        /*0070*/ 	.dword	$str$23


//--------------------- .text._ZN7cutlass13device_kernelINS_4gemm6kernel13GemmUniversalIN4cute5tupleIJiiiiEEENS1_10collective13CollectiveMmaINS1_34MainloopSm90TmaGmmaWarpSpecializedILi9ENS5_IJNS4_1CILi4EEESB_NSA_ILi1EEEEEENS1_35KernelTmaWarpSpecializedCooperativeEEENS5_IJNSA_ILi128EEENSA_ILi64EEESG_EEEaNS5_IJlSC_lEEEaSJ_NS4_8TiledMMAINS4_8MMA_AtomIJNS4_4SM904GMMA26MMA_64x64x32_S32S8S8_SS_TNEEEENS4_6LayoutINS5_IJNSA_ILi2EEESC_SC_EEENS5_IJSC_NSA_ILi0EEEST_EEEEENS5_IJNS4_10UnderscoreESW_SW_EEEEENS4_23SM90_TMA_LOAD_MULTICASTENS4_14ComposedLayoutINS4_7SwizzleILi3ELi4ELi3EEENS4_18smem_ptr_flag_bitsILi8EEENSQ_INS5_IJNSA_ILi8EEESG_EEENS5_IJSG_SC_EEEEEEEvNS4_8identityESZ_S19_vS1A_EENS_8epilogue10collective6detail29Sm90TmaWarpSpecializedAdapterINS1D_15DefaultEpilogueIaSJ_SJ_NS1C_6thread17LinearCombinationIaLi1EiiLNS1H_9ScaleType4KindE0ELNS_15FloatRoundStyleE2EaEENS1_15EpilogueDefaultEEEEEvvEEEEvNT_6ParamsE --------------------------
	.section	.text._ZN7cutlass13device_kernelINS_4gemm6kernel13GemmUniversalIN4cute5tupleIJiiiiEEENS1_10collective13CollectiveMmaINS1_34MainloopSm90TmaGmmaWarpSpecializedILi9ENS5_IJNS4_1CILi4EEESB_NSA_ILi1EEEEEENS1_35KernelTmaWarpSpecializedCooperativeEEENS5_IJNSA_ILi128EEENSA_ILi64EEESG_EEEaNS5_IJlSC_lEEEaSJ_NS4_8TiledMMAINS4_8MMA_AtomIJNS4_4SM904GMMA26MMA_64x64x32_S32S8S8_SS_TNEEEENS4_6LayoutINS5_IJNSA_ILi2EEESC_SC_EEENS5_IJSC_NSA_ILi0EEEST_EEEEENS5_IJNS4_10UnderscoreESW_SW_EEEEENS4_23SM90_TMA_LOAD_MULTICASTENS4_14ComposedLayoutINS4_7SwizzleILi3ELi4ELi3EEENS4_18smem_ptr_flag_bitsILi8EEENSQ_INS5_IJNSA_ILi8EEESG_EEENS5_IJSG_SC_EEEEEEEvNS4_8identityESZ_S19_vS1A_EENS_8epilogue10collective6detail29Sm90TmaWarpSpecializedAdapterINS1D_15DefaultEpilogueIaSJ_SJ_NS1C_6thread17LinearCombinationIaLi1EiiLNS1H_9ScaleType4KindE0ELNS_15FloatRoundStyleE2EaEENS1_15EpilogueDefaultEEEEEvvEEEEvNT_6ParamsE,"ax",@progbits
	.align	128
.text._ZN7cutlass13device_kernelINS_4gemm6kernel13GemmUniversalIN4cute5tupleIJiiiiEEENS1_10collective13CollectiveMmaINS1_34MainloopSm90TmaGmmaWarpSpecializedILi9ENS5_IJNS4_1CILi4EEESB_NSA_ILi1EEEEEENS1_35KernelTmaWarpSpecializedCooperativeEEENS5_IJNSA_ILi128EEENSA_ILi64EEESG_EEEaNS5_IJlSC_lEEEaSJ_NS4_8TiledMMAINS4_8MMA_AtomIJNS4_4SM904GMMA26MMA_64x64x32_S32S8S8_SS_TNEEEENS4_6LayoutINS5_IJNSA_ILi2EEESC_SC_EEENS5_IJSC_NSA_ILi0EEEST_EEEEENS5_IJNS4_10UnderscoreESW_SW_EEEEENS4_23SM90_TMA_LOAD_MULTICASTENS4_14ComposedLayoutINS4_7SwizzleILi3ELi4ELi3EEENS4_18smem_ptr_flag_bitsILi8EEENSQ_INS5_IJNSA_ILi8EEESG_EEENS5_IJSG_SC_EEEEEEEvNS4_8identityESZ_S19_vS1A_EENS_8epilogue10collective6detail29Sm90TmaWarpSpecializedAdapterINS1D_15DefaultEpilogueIaSJ_SJ_NS1C_6thread17LinearCombinationIaLi1EiiLNS1H_9ScaleType4KindE0ELNS_15FloatRoundStyleE2EaEENS1_15EpilogueDefaultEEEEEvvEEEEvNT_6ParamsE:
        .type           _ZN7cutlass13device_kernelINS_4gemm6kernel13GemmUniversalIN4cute5tupleIJiiiiEEENS1_10collective13CollectiveMmaINS1_34MainloopSm90TmaGmmaWarpSpecializedILi9ENS5_IJNS4_1CILi4EEESB_NSA_ILi1EEEEEENS1_35KernelTmaWarpSpecializedCooperativeEEENS5_IJNSA_ILi128EEENSA_ILi64EEESG_EEEaNS5_IJlSC_lEEEaSJ_NS4_8TiledMMAINS4_8MMA_AtomIJNS4_4SM904GMMA26MMA_64x64x32_S32S8S8_SS_TNEEEENS4_6LayoutINS5_IJNSA_ILi2EEESC_SC_EEENS5_IJSC_NSA_ILi0EEEST_EEEEENS5_IJNS4_10UnderscoreESW_SW_EEEEENS4_23SM90_TMA_LOAD_MULTICASTENS4_14ComposedLayoutINS4_7SwizzleILi3ELi4ELi3EEENS4_18smem_ptr_flag_bitsILi8EEENSQ_INS5_IJNSA_ILi8EEESG_EEENS5_IJSG_SC_EEEEEEEvNS4_8identityESZ_S19_vS1A_EENS_8epilogue10collective6detail29Sm90TmaWarpSpecializedAdapterINS1D_15DefaultEpilogueIaSJ_SJ_NS1C_6thread17LinearCombinationIaLi1EiiLNS1H_9ScaleType4KindE0ELNS_15FloatRoundStyleE2EaEENS1_15EpilogueDefaultEEEEEvvEEEEvNT_6ParamsE,@function
        .size           _ZN7cutlass13device_kernelINS_4gemm6kernel13GemmUniversalIN4cute5tupleIJiiiiEEENS1_10collective13CollectiveMmaINS1_34MainloopSm90TmaGmmaWarpSpecializedILi9ENS5_IJNS4_1CILi4EEESB_NSA_ILi1EEEEEENS1_35KernelTmaWarpSpecializedCooperativeEEENS5_IJNSA_ILi128EEENSA_ILi64EEESG_EEEaNS5_IJlSC_lEEEaSJ_NS4_8TiledMMAINS4_8MMA_AtomIJNS4_4SM904GMMA26MMA_64x64x32_S32S8S8_SS_TNEEEENS4_6LayoutINS5_IJNSA_ILi2EEESC_SC_EEENS5_IJSC_NSA_ILi0EEEST_EEEEENS5_IJNS4_10UnderscoreESW_SW_EEEEENS4_23SM90_TMA_LOAD_MULTICASTENS4_14ComposedLayoutINS4_7SwizzleILi3ELi4ELi3EEENS4_18smem_ptr_flag_bitsILi8EEENSQ_INS5_IJNSA_ILi8EEESG_EEENS5_IJSG_SC_EEEEEEEvNS4_8identityESZ_S19_vS1A_EENS_8epilogue10collective6detail29Sm90TmaWarpSpecializedAdapterINS1D_15DefaultEpilogueIaSJ_SJ_NS1C_6thread17LinearCombinationIaLi1EiiLNS1H_9ScaleType4KindE0ELNS_15FloatRoundStyleE2EaEENS1_15EpilogueDefaultEEEEEvvEEEEvNT_6ParamsE,(.L_x_150 - _ZN7cutlass13device_kernelINS_4gemm6kernel13GemmUniversalIN4cute5tupleIJiiiiEEENS1_10collective13CollectiveMmaINS1_34MainloopSm90TmaGmmaWarpSpecializedILi9ENS5_IJNS4_1CILi4EEESB_NSA_ILi1EEEEEENS1_35KernelTmaWarpSpecializedCooperativeEEENS5_IJNSA_ILi128EEENSA_ILi64EEESG_EEEaNS5_IJlSC_lEEEaSJ_NS4_8TiledMMAINS4_8MMA_AtomIJNS4_4SM904GMMA26MMA_64x64x32_S32S8S8_SS_TNEEEENS4_6LayoutINS5_IJNSA_ILi2EEESC_SC_EEENS5_IJSC_NSA_ILi0EEEST_EEEEENS5_IJNS4_10UnderscoreESW_SW_EEEEENS4_23SM90_TMA_LOAD_MULTICASTENS4_14ComposedLayoutINS4_7SwizzleILi3ELi4ELi3EEENS4_18smem_ptr_flag_bitsILi8EEENSQ_INS5_IJNSA_ILi8EEESG_EEENS5_IJSG_SC_EEEEEEEvNS4_8identityESZ_S19_vS1A_EENS_8epilogue10collective6detail29Sm90TmaWarpSpecializedAdapterINS1D_15DefaultEpilogueIaSJ_SJ_NS1C_6thread17LinearCombinationIaLi1EiiLNS1H_9ScaleType4KindE0ELNS_15FloatRoundStyleE2EaEENS1_15EpilogueDefaultEEEEEvvEEEEvNT_6ParamsE)
        .other          _ZN7cutlass13device_kernelINS_4gemm6kernel13GemmUniversalIN4cute5tupleIJiiiiEEENS1_10collective13CollectiveMmaINS1_34MainloopSm90TmaGmmaWarpSpecializedILi9ENS5_IJNS4_1CILi4EEESB_NSA_ILi1EEEEEENS1_35KernelTmaWarpSpecializedCooperativeEEENS5_IJNSA_ILi128EEENSA_ILi64EEESG_EEEaNS5_IJlSC_lEEEaSJ_NS4_8TiledMMAINS4_8MMA_AtomIJNS4_4SM904GMMA26MMA_64x64x32_S32S8S8_SS_TNEEEENS4_6LayoutINS5_IJNSA_ILi2EEESC_SC_EEENS5_IJSC_NSA_ILi0EEEST_EEEEENS5_IJNS4_10UnderscoreESW_SW_EEEEENS4_23SM90_TMA_LOAD_MULTICASTENS4_14ComposedLayoutINS4_7SwizzleILi3ELi4ELi3EEENS4_18smem_ptr_flag_bitsILi8EEENSQ_INS5_IJNSA_ILi8EEESG_EEENS5_IJSG_SC_EEEEEEEvNS4_8identityESZ_S19_vS1A_EENS_8epilogue10collective6detail29Sm90TmaWarpSpecializedAdapterINS1D_15DefaultEpilogueIaSJ_SJ_NS1C_6thread17LinearCombinationIaLi1EiiLNS1H_9ScaleType4KindE0ELNS_15FloatRoundStyleE2EaEENS1_15EpilogueDefaultEEEEEvvEEEEvNT_6ParamsE,@"STO_CUDA_ENTRY STV_DEFAULT"
_ZN7cutlass13device_kernelINS_4gemm6kernel13GemmUniversalIN4cute5tupleIJiiiiEEENS1_10collective13CollectiveMmaINS1_34MainloopSm90TmaGmmaWarpSpecializedILi9ENS5_IJNS4_1CILi4EEESB_NSA_ILi1EEEEEENS1_35KernelTmaWarpSpecializedCooperativeEEENS5_IJNSA_ILi128EEENSA_ILi64EEESG_EEEaNS5_IJlSC_lEEEaSJ_NS4_8TiledMMAINS4_8MMA_AtomIJNS4_4SM904GMMA26MMA_64x64x32_S32S8S8_SS_TNEEEENS4_6LayoutINS5_IJNSA_ILi2EEESC_SC_EEENS5_IJSC_NSA_ILi0EEEST_EEEEENS5_IJNS4_10UnderscoreESW_SW_EEEEENS4_23SM90_TMA_LOAD_MULTICASTENS4_14ComposedLayoutINS4_7SwizzleILi3ELi4ELi3EEENS4_18smem_ptr_flag_bitsILi8EEENSQ_INS5_IJNSA_ILi8EEESG_EEENS5_IJSG_SC_EEEEEEEvNS4_8identityESZ_S19_vS1A_EENS_8epilogue10collective6detail29Sm90TmaWarpSpecializedAdapterINS1D_15DefaultEpilogueIaSJ_SJ_NS1C_6thread17LinearCombinationIaLi1EiiLNS1H_9ScaleType4KindE0ELNS_15FloatRoundStyleE2EaEENS1_15EpilogueDefaultEEEEEvvEEEEvNT_6ParamsE:
[----:B------:R-:W0:Y:S01]  /*0000*/  LDC R1, c[0x0][0x28] ;  /* 0x00000a00ff017b82 */ /* 0x000e220000000800 */
[----:B------:R-:W1:Y:S01]  /*0010*/  S2R R18, SR_TID.X ;  /* 0x0000000000127919 */ /* 0x000e620000002100 */
[----:B------:R-:W-:Y:S01]  /*0020*/  ELECT P0, URZ, PT ;  /* 0x00000000003f782f */ /* 0x000fe20003800000 */
[----:B------:R-:W-:Y:S01]  /*0030*/  BSSY B0, `(.L_x_0) ;  /* 0x000000f000007945 */ /* 0x000fe20003800000 */
[--C-:B-1----:R-:W-:Y:S02]  /*0040*/  SHF.R.U32.HI R0, RZ, 0x5, R18.reuse ;  /* 0x00000005ff007819 */ /* 0x102fe40000011612 */
[----:B------:R-:W-:-:S03]  /*0050*/  SHF.R.U32.HI R3, RZ, 0x7, R18 ;  /* 0x00000007ff037819 */ /* 0x000fc60000011612 */
[----:B------:R-:W1:Y:S04]  /*0060*/  SHFL.IDX PT, R2, R0, RZ, 0x1f ;  /* 0x00001fff00027589 */ /* 0x000e6800000e0000 */
[----:B------:R2:W3:Y:S01]  /*0070*/  SHFL.IDX PT, R5, R3, RZ, 0x1f ;  /* 0x00001fff03057589 */ /* 0x0004e200000e0000 */
[----:B-1----:R-:W-:-:S13]  /*0080*/  ISETP.NE.OR P0, PT, R2, RZ, !P0 ;  /* 0x000000ff0200720c */ /* 0x002fda0004705670 */
[----:B0-23--:R-:W-:Y:S05]  /*0090*/  @P0 BRA `(.L_x_1) ;  /* 0x0000000000200947 */ /* 0x00dfea0003800000 */
[----:B------:R-:W-:Y:S02]  /*00a0*/  ULDC.64 UR4, c[0x0][0x198] ;  /* 0x0000660000047ab9 */ /* 0x000fe40000000a00 */
[----:B------:R-:W-:Y:S02]  /*00b0*/  UIADD3 UR6, UP0, UR4, 0xf0, URZ ;  /* 0x000000f004067890 */ /* 0x000fe4000ff1e03f */
[----:B------:R-:W-:Y:S02]  /*00c0*/  UIADD3 UR4, UP1, UR4, 0x1f0, URZ ;  /* 0x000001f004047890 */ /* 0x000fe4000ff3e03f */
[----:B------:R-:W-:Y:S02]  /*00d0*/  UIADD3.X UR7, URZ, UR5, URZ, UP0, !UPT ;  /* 0x000000053f077290 */ /* 0x000fe400087fe43f */
[----:B------:R-:W-:-:S07]  /*00e0*/  UIADD3.X UR5, URZ, UR5, URZ, UP1, !UPT ;  /* 0x000000053f057290 */ /* 0x000fce0008ffe43f */
[----:B------:R0:W-:Y:S02]  /*00f0*/  UTMACCTL.PF [UR6] ;  /* 0x00000000060079b9 */ /* 0x0001e40008040000 */
[----:B------:R0:W-:Y:S02]  /*0100*/  UTMACCTL.PF [UR4] ;  /* 0x00000000040079b9 */ /* 0x0001e40008040000 */
[----:B0-----:R-:W-:Y:S01]  /*0110*/  NOP ;  /* 0x0000000000007918 */ /* 0x001fe20000000000 */
.L_x_1:
[----:B------:R-:W-:Y:S05]  /*0120*/  BSYNC B0 ;  /* 0x0000000000007941 */ /* 0x000fea0003800000 */
.L_x_0:
[----:B------:R-:W0:Y:S02]  /*0130*/  SHFL.IDX PT, R3, R0, RZ, 0x1f ;  /* 0x00001fff00037589 */ /* 0x000e2400000e0000 */
[----:B0-----:R-:W-:-:S13]  /*0140*/  ISETP.NE.AND P0, PT, R3, RZ, PT ;  /* 0x000000ff0300720c */ /* 0x001fda0003f05270 */
[----:B------:R-:W-:Y:S05]  /*0150*/  @P0 BRA `(.L_x_2) ;  /* 0x00000000008c0947 */ /* 0x000fea0003800000 */
[----:B------:R-:W-:Y:S01]  /*0160*/  ELECT P0, URZ, PT ;  /* 0x00000000003f782f */ /* 0x000fe20003800000 */
[----:B------:R-:W-:-:S12]  /*0170*/  BSSY B0, `(.L_x_2) ;  /* 0x0000021000007945 */ /* 0x000fd80003800000 */
[----:B------:R-:W-:Y:S05]  /*0180*/  @!P0 BRA `(.L_x_3) ;  /* 0x00000000007c8947 */ /* 0x000fea0003800000 */
[----:B------:R-:W0:Y:S01]  /*0190*/  S2UR UR8, SR_CgaCtaId ;  /* 0x00000000000879c3 */ /* 0x000e220000008800 */
[----:B------:R-:W-:Y:S01]  /*01a0*/  UMOV UR4, 0x400 ;  /* 0x0000040000047882 */ /* 0x000fe20000000000 */
[----:B------:R-:W-:Y:S01]  /*01b0*/  UMOV UR5, 0x1 ;  /* 0x0000000100057882 */ /* 0x000fe20000000000 */
[----:B------:R-:W-:Y:S02]  /*01c0*/  UMOV UR6, 0xe ;  /* 0x0000000e00067882 */ /* 0x000fe40000000000 */
[----:B------:R-:W-:-:S04]  /*01d0*/  UIADD3 UR6, -UR6, 0x100000, URZ ;  /* 0x0010000006067890 */ /* 0x000fc8000fffe13f */
[----:B------:R-:W-:Y:S02]  /*01e0*/  USHF.L.U32 UR7, UR6, 0xb, URZ ;  /* 0x0000000b06077899 */ /* 0x000fe4000800063f */
[----:B------:R-:W-:Y:S02]  /*01f0*/  USHF.L.U32 UR6, UR6, 0x1, URZ ;  /* 0x0000000106067899 */ /* 0x000fe4000800063f */
[----:B0-----:R-:W-:Y:S02]  /*0200*/  ULEA UR8, UR8, UR4, 0x18 ;  /* 0x0000000408087291 */ /* 0x001fe4000f8ec03f */
[----:B------:R-:W-:-:S04]  /*0210*/  UIADD3 UR4, -UR5, 0x100000, URZ ;  /* 0x0010000005047890 */ /* 0x000fc8000fffe13f */
[----:B------:R-:W-:Y:S02]  /*0220*/  USHF.L.U32 UR5, UR4, 0xb, URZ ;  /* 0x0000000b04057899 */ /* 0x000fe4000800063f */
[----:B------:R-:W-:Y:S01]  /*0230*/  USHF.L.U32 UR4, UR4, 0x1, URZ ;  /* 0x0000000104047899 */ /* 0x000fe2000800063f */
[----:B------:R-:W0:Y:S11]  /*0240*/  FENCE.VIEW.ASYNC.S ;  /* 0x00000000000073c6 */ /* 0x000e360000000000 */
[----:B0-----:R0:W1:Y:S01]  /*0250*/  SYNCS.EXCH.64 URZ, [UR8], UR4 ;  /* 0x00000004083f75b2 */ /* 0x0010620008000100 */
[----:B------:R0:W2:Y:S01]  /*0260*/  SYNCS.EXCH.64 URZ, [UR8+0x48], UR6 ;  /* 0x00004806083f75b2 */ /* 0x0000a20008000100 */
[----:B------:R0:W3:Y:S01]  /*0270*/  SYNCS.EXCH.64 URZ, [UR8+0x8], UR4 ;  /* 0x00000804083f75b2 */ /* 0x0000e20008000100 */
[----:B------:R0:W4:Y:S01]  /*0280*/  SYNCS.EXCH.64 URZ, [UR8+0x50], UR6 ;  /* 0x00005006083f75b2 */ /* 0x0001220008000100 */
[----:B------:R0:W0:Y:S01]  /*0290*/  SYNCS.EXCH.64 URZ, [UR8+0x10], UR4 ;  /* 0x00001004083f75b2 */ /* 0x0000220008000100 */
        /* <DEDUP_REMOVED lines=13> */
[----:B------:R-:W-:Y:S01]  /*0370*/  NOP ;  /* 0x0000000000007918 */ /* 0x000fe20000000000 */
.L_x_3:
[----:B0-----:R-:W-:Y:S05]  /*0380*/  BSYNC B0 ;  /* 0x0000000000007941 */ /* 0x001fea0003800000 */
.L_x_2:
[----:B------:R-:W-:Y:S01]  /*0390*/  SHF.R.S32.HI R7, RZ, 0x1f, R18 ;  /* 0x0000001fff077819 */ /* 0x000fe20000011412 */
[----:B------:R-:W0:Y:S01]  /*03a0*/  SHFL.IDX PT, R0, R0, RZ, 0x1f ;  /* 0x00001fff00007589 */ /* 0x000e2200000e0000 */
[----:B------:R-:W5:Y:S01]  /*03b0*/  S2UR UR8, SR_CTAID.X ;  /* 0x00000000000879c3 */ /* 0x000f620000002500 */
[----:B------:R-:W-:Y:S02]  /*03c0*/  ELECT P0, URZ, PT ;  /* 0x00000000003f782f */ /* 0x000fe40003800000 */
[----:B------:R-:W-:Y:S01]  /*03d0*/  LEA.HI R7, R7, R18, RZ, 0x7 ;  /* 0x0000001207077211 */ /* 0x000fe200078f38ff */
[----:B------:R-:W1:Y:S01]  /*03e0*/  S2R R4, SR_CTAID.Y ;  /* 0x0000000000047919 */ /* 0x000e620000002600 */
[----:B------:R-:W-:Y:S01]  /*03f0*/  SHF.R.S32.HI R8, RZ, 0x1f, R3 ;  /* 0x0000001fff087819 */ /* 0x000fe20000011403 */
[----:B------:R-:W-:Y:S01]  /*0400*/  ULDC UR4, c[0x0][0x150] ;  /* 0x0000540000047ab9 */ /* 0x000fe20000000800 */
[----:B------:R-:W-:Y:S01]  /*0410*/  LOP3.LUT R7, R7, 0xffffff80, RZ, 0xc0, !PT ;  /* 0xffffff8007077812 */ /* 0x000fe200078ec0ff */
[----:B------:R-:W-:Y:S01]  /*0420*/  NOP ;  /* 0x0000000000007918 */ /* 0x000fe20000000000 */
[----:B------:R-:W-:Y:S01]  /*0430*/  LEA.HI R8, R8, R3, RZ, 0x2 ;  /* 0x0000000308087211 */ /* 0x000fe200078f10ff */
[----:B------:R-:W2:Y:S01]  /*0440*/  LDC R10, c[0x0][0x144] ;  /* 0x00005100ff0a7b82 */ /* 0x000ea20000000800 */
[----:B------:R-:W-:Y:S01]  /*0450*/  NOP ;  /* 0x0000000000007918 */ /* 0x000fe20000000000 */
[----:B------:R-:W-:Y:S01]  /*0460*/  IMAD.IADD R6, R18, 0x1, -R7 ;  /* 0x0000000112067824 */ /* 0x000fe200078e0a07 */
[----:B------:R-:W-:Y:S01]  /*0470*/  LOP3.LUT R8, R8, 0x3ffffffc, RZ, 0xc0, !PT ;  /* 0x3ffffffc08087812 */ /* 0x000fe200078ec0ff */
[----:B------:R-:W-:Y:S01]  /*0480*/  IMAD.MOV.U32 R23, RZ, RZ, 0x1 ;  /* 0x00000001ff177424 */ /* 0x000fe200078e00ff */
[----:B------:R-:W-:-:S02]  /*0490*/  ISETP.NE.AND P3, PT, R5, RZ, PT ;  /* 0x000000ff0500720c */ /* 0x000fc40003f65270 */
[----:B------:R-:W-:Y:S01]  /*04a0*/  SHF.R.S32.HI R7, RZ, 0x1f, R6 ;  /* 0x0000001fff077819 */ /* 0x000fe20000011406 */
[----:B------:R-:W-:Y:S01]  /*04b0*/  IMAD.IADD R8, R3, 0x1, -R8 ;  /* 0x0000000103087824 */ /* 0x000fe200078e0a08 */
[----:B------:R-:W3:Y:S02]  /*04c0*/  LDC R12, c[0x0][0x140] ;  /* 0x00005000ff0c7b82 */ /* 0x000ee40000000800 */
[----:B------:R-:W-:Y:S02]  /*04d0*/  LEA.HI R7, R7, R6, RZ, 0x3 ;  /* 0x0000000607077211 */ /* 0x000fe400078f18ff */
[----:B0-----:R-:W-:Y:S02]  /*04e0*/  ISETP.NE.OR P0, PT, R0, RZ, !P0 ;  /* 0x000000ff0000720c */ /* 0x001fe40004705670 */
[--C-:B------:R-:W-:Y:S02]  /*04f0*/  SHF.R.S32.HI R0, RZ, 0x3, R7.reuse ;  /* 0x00000003ff007819 */ /* 0x100fe40000011407 */
[----:B------:R-:W-:-:S02]  /*0500*/  SHF.R.S32.HI R7, RZ, 0x1f, R7 ;  /* 0x0000001fff077819 */ /* 0x000fc40000011407 */
[----:B-----5:R-:W-:Y:S02]  /*0510*/  I2FP.F32.U32 R9, UR8 ;  /* 0x0000000800097c45 */ /* 0x020fe40008201000 */
[----:B------:R-:W-:-:S03]  /*0520*/  LEA.HI R7, R7, R0, RZ, 0x2 ;  /* 0x0000000007077211 */ /* 0x000fc600078f10ff */
[----:B------:R-:W-:Y:S01]  /*0530*/  FMUL R9, R9, UR4 ;  /* 0x0000000409097c20 */ /* 0x000fe20008400000 */
[----:B------:R-:W-:Y:S01]  /*0540*/  LOP3.LUT R7, R7, 0xfffffffc, RZ, 0xc0, !PT ;  /* 0xfffffffc07077812 */ /* 0x000fe200078ec0ff */
[----:B------:R-:W-:Y:S01]  /*0550*/  VOTEU.ALL UP0, P0 ;  /* 0x00000000003f7886 */ /* 0x000fe20000000000 */
[----:B-1----:R-:W-:Y:S01]  /*0560*/  I2FP.F32.U32 R11, R4 ;  /* 0x00000004000b7245 */ /* 0x002fe20000201000 */
[----:B------:R-:W-:Y:S01]  /*0570*/  ULDC UR4, c[0x0][0x154] ;  /* 0x0000550000047ab9 */ /* 0x000fe20000000800 */
[----:B------:R-:W-:Y:S01]  /*0580*/  VOTEU.ALL UP1, P0 ;  /* 0x00000000003f7886 */ /* 0x000fe20000020000 */
[----:B------:R-:W-:Y:S01]  /*0590*/  IMAD.IADD R7, R0, 0x1, -R7 ;  /* 0x0000000100077824 */ /* 0x000fe200078e0a07 */
[----:B------:R-:W0:Y:S01]  /*05a0*/  F2I.U32.TRUNC.NTZ R9, R9 ;  /* 0x0000000900097305 */ /* 0x000e22000020f000 */
[----:B------:R-:W1:Y:S01]  /*05b0*/  @!UP0 S2UR UR7, SR_CgaCtaId ;  /* 0x00000000000789c3 */ /* 0x000e620000008800 */
[----:B------:R-:W-:Y:S01]  /*05c0*/  @!UP0 UMOV UR6, 0x400 ;  /* 0x0000040000068882 */ /* 0x000fe20000000000 */
[----:B------:R-:W-:Y:S01]  /*05d0*/  IMAD R8, R8, 0x4, R7 ;  /* 0x0000000408087824 */ /* 0x000fe200078e0207 */
[----:B---3--:R-:W-:-:S04]  /*05e0*/  ISETP.EQ.U32.AND P2, PT, R12, 0x1, PT ;  /* 0x000000010c00780c */ /* 0x008fc80003f42070 */
[----:B------:R-:W-:-:S04]  /*05f0*/  SHF.R.S32.HI R3, RZ, 0x1f, R8 ;  /* 0x0000001fff037819 */ /* 0x000fc80000011408 */
[----:B------:R-:W-:Y:S01]  /*0600*/  LEA.HI R0, R3, R8, RZ, 0x2 ;  /* 0x0000000803007211 */ /* 0x000fe200078f10ff */
[----:B0-----:R-:W-:-:S03]  /*0610*/  IMAD.MOV R7, RZ, RZ, -R9 ;  /* 0x000000ffff077224 */ /* 0x001fc600078e0a09 */
[----:B------:R-:W-:Y:S01]  /*0620*/  LOP3.LUT R9, R0, 0xfffffffc, RZ, 0xc0, !PT ;  /* 0xfffffffc00097812 */ /* 0x000fe200078ec0ff */
[----:B--2---:R-:W-:Y:S02]  /*0630*/  IMAD R3, R10, R7, UR8 ;  /* 0x000000080a037e24 */ /* 0x004fe4000f8e0207 */
[----:B------:R-:W-:Y:S02]  /*0640*/  FMUL R10, R11, UR4 ;  /* 0x000000040b0a7c20 */ /* 0x000fe40008400000 */
[C---:B------:R-:W-:Y:S01]  /*0650*/  IMAD.IADD R0, R8.reuse, 0x1, -R9 ;  /* 0x0000000108007824 */ /* 0x040fe200078e0a09 */
[----:B------:R-:W0:Y:S01]  /*0660*/  LDC R7, c[0x0][0x148] ;  /* 0x00005200ff077b82 */ /* 0x000e220000000800 */
[----:B------:R-:W-:Y:S01]  /*0670*/  SHF.R.S32.HI R9, RZ, 0x1f, R2 ;  /* 0x0000001fff097819 */ /* 0x000fe20000011402 */
[----:B------:R-:W-:Y:S01]  /*0680*/  IMAD.SHL.U32 R11, R8, 0x4, RZ ;  /* 0x00000004080b7824 */ /* 0x000fe200078e00ff */
[----:B------:R-:W-:Y:S01]  /*0690*/  UMOV UR4, 0x20 ;  /* 0x0000002000047882 */ /* 0x000fe20000000000 */
[----:B------:R-:W-:Y:S01]  /*06a0*/  ISETP.NE.AND P4, PT, R0, R3, PT ;  /* 0x000000030000720c */ /* 0x000fe20003f85270 */
[----:B------:R-:W2:Y:S01]  /*06b0*/  F2I.U32.TRUNC.NTZ R10, R10 ;  /* 0x0000000a000a7305 */ /* 0x000ea2000020f000 */
[----:B------:R-:W-:Y:S01]  /*06c0*/  LEA.HI R9, R9, R2, RZ, 0x2 ;  /* 0x0000000209097211 */ /* 0x000fe200078f10ff */
[----:B------:R-:W-:-:S04]  /*06d0*/  @!UP0 UIADD3 UR4, -UR4, 0x100000, URZ ;  /* 0x0010000004048890 */ /* 0x000fc8000fffe13f */
[----:B------:R-:W-:Y:S02]  /*06e0*/  @!UP0 USHF.L.U32 UR5, UR4, 0xb, URZ ;  /* 0x0000000b04058899 */ /* 0x000fe4000800063f */
[----:B------:R-:W-:Y:S01]  /*06f0*/  @!UP0 USHF.L.U32 UR4, UR4, 0x1, URZ ;  /* 0x0000000104048899 */ /* 0x000fe2000800063f */
[----:B------:R-:W-:Y:S01]  /*0700*/  LOP3.LUT R22, R8, 0xc, R11, 0x78, !PT ;  /* 0x0000000c08167812 */ /* 0x000fe200078e780b */
[----:B-1----:R-:W-:Y:S01]  /*0710*/  @!UP0 ULEA UR6, UR7, UR6, 0x18 ;  /* 0x0000000607068291 */ /* 0x002fe2000f8ec03f */
[----:B------:R-:W-:Y:S01]  /*0720*/  LOP3.LUT R9, R9, 0xfffffffc, RZ, 0xc0, !PT ;  /* 0xfffffffc09097812 */ /* 0x000fe200078ec0ff */
[----:B------:R-:W-:Y:S01]  /*0730*/  VOTEU.ALL UP0, P0 ;  /* 0x00000000003f7886 */ /* 0x000fe20000000000 */
[----:B------:R-:W-:Y:S01]  /*0740*/  LOP3.LUT P0, RZ, R6, 0x7, RZ, 0xc0, !PT ;  /* 0x0000000706ff7812 */ /* 0x000fe2000780c0ff */
[----:B------:R-:W-:Y:S02]  /*0750*/  VIADD R6, R5, 0xffffffff ;  /* 0xffffffff05067836 */ /* 0x000fe40000000000 */
[----:B------:R-:W-:Y:S01]  /*0760*/  IMAD.IADD R0, R2, 0x1, -R9 ;  /* 0x0000000102007824 */ /* 0x000fe200078e0a09 */
[----:B------:R-:W-:-:S02]  /*0770*/  ISETP.LT.U32.AND P0, PT, R22, 0x10, !P0 ;  /* 0x000000101600780c */ /* 0x000fc40004701070 */
[----:B------:R-:W-:Y:S01]  /*0780*/  @P4 SHF.R.S32.HI R9, RZ, 0x1f, R22 ;  /* 0x0000001fff094819 */ /* 0x000fe20000011416 */
[----:B--2---:R-:W-:Y:S01]  /*0790*/  IMAD.MOV R21, RZ, RZ, -R10 ;  /* 0x000000ffff157224 */ /* 0x004fe200078e0a0a */
[C---:B------:R-:W-:Y:S01]  /*07a0*/  ISETP.NE.AND P1, PT, R0.reuse, 0x3, PT ;  /* 0x000000030000780c */ /* 0x040fe20003f25270 */
[----:B------:R-:W1:Y:S02]  /*07b0*/  FENCE.VIEW.ASYNC.S ;  /* 0x00000000000073c6 */ /* 0x000e640000000000 */
[----:B-1----:R1:W2:Y:S01]  /*07c0*/  @!UP0 SYNCS.EXCH.64 URZ, [UR6+0xa0], UR4 ;  /* 0x0000a004063f85b2 */ /* 0x0022a20008000100 */
[----:B------:R-:W-:Y:S01]  /*07d0*/  @P4 LEA.HI R9, R9, R22, RZ, 0x2 ;  /* 0x0000001609094211 */ /* 0x000fe200078f10ff */
[----:B0-----:R-:W-:Y:S01]  /*07e0*/  IMAD R2, R7, R21, R4 ;  /* 0x0000001507027224 */ /* 0x001fe200078e0204 */
[----:B------:R-:W-:Y:S02]  /*07f0*/  ISETP.EQ.OR P1, PT, R0, RZ, !P1 ;  /* 0x000000ff0000720c */ /* 0x000fe40004f22670 */
[----:B------:R-:W-:-:S02]  /*0800*/  @P4 SHF.R.S32.HI R9, RZ, 0x2, R9 ;  /* 0x00000002ff094819 */ /* 0x000fc40000011409 */
[----:B------:R-:W-:Y:S02]  /*0810*/  ISETP.EQ.AND P1, PT, R5, RZ, P1 ;  /* 0x000000ff0500720c */ /* 0x000fe40000f22270 */
[----:B------:R-:W-:Y:S02]  /*0820*/  @P4 ISETP.NE.AND P5, PT, R9, R2, PT ;  /* 0x000000020900420c */ /* 0x000fe40003fa5270 */
[----:B------:R-:W-:Y:S02]  /*0830*/  ISETP.GE.U32.AND P6, PT, R6, 0x2, PT ;  /* 0x000000020600780c */ /* 0x000fe40003fc6070 */
[----:B------:R-:W-:Y:S02]  /*0840*/  SEL R2, RZ, 0x1, !P0 ;  /* 0x00000001ff027807 */ /* 0x000fe40004000000 */
[----:B------:R-:W-:Y:S01]  /*0850*/  @P4 SEL R23, RZ, 0x1, P5 ;  /* 0x00000001ff174807 */ /* 0x000fe20002800000 */
[----:B------:R1:W0:Y:S01]  /*0860*/  @!UP1 SYNCS.EXCH.64 URZ, [UR6+0xa8], UR4 ;  /* 0x0000a804063f95b2 */ /* 0x0002220008000100 */
[----:B------:R-:W-:Y:S01]  /*0870*/  SEL R19, RZ, 0x1, !P1 ;  /* 0x00000001ff137807 */ /* 0x000fe20004800000 */
[----:B------:R-:W-:Y:S01]  /*0880*/  NOP ;  /* 0x0000000000007918 */ /* 0x000fe20000000000 */
[----:B------:R-:W-:-:S02]  /*0890*/  LOP3.LUT R23, R23, R2, RZ, 0xc0, !PT ;  /* 0x0000000217177212 */ /* 0x000fc400078ec0ff */
[----:B------:R-:W-:Y:S01]  /*08a0*/  SEL R19, R19, 0x2, P6 ;  /* 0x0000000213137807 */ /* 0x000fe20003000000 */
[----:B-12---:R-:W-:Y:S06]  /*08b0*/  @!P2 BRA `(.L_x_4) ;  /* 0x000000000008a947 */ /* 0x006fec0003800000 */
[----:B0---4-:R-:W-:Y:S01]  /*08c0*/  UCGABAR_ARV ;  /* 0x00000000000079c7 */ /* 0x011fe20008000000 */
[----:B------:R-:W-:Y:S05]  /*08d0*/  BRA `(.L_x_5) ;  /* 0x0000000000047947 */ /* 0x000fea0003800000 */
.L_x_4:
[----:B0---4-:R-:W-:Y:S01]  /*08e0*/  NOP ;  /* 0x0000000000007918 */ /* 0x011fe20000000000 */
.L_x_5:
[----:B------:R-:W0:Y:S01]  /*08f0*/  LDC R2, c[0x0][0x65c] ;  /* 0x00019700ff027b82 */ /* 0x000e220000000800 */
[----:B------:R-:W-:Y:S02]  /*0900*/  IMAD.U32 R8, RZ, RZ, UR8 ;  /* 0x00000008ff087e24 */ /* 0x000fe4000f8e00ff */
[----:B------:R-:W-:Y:S01]  /*0910*/  IMAD.MOV.U32 R9, RZ, RZ, RZ ;  /* 0x000000ffff097224 */ /* 0x000fe200078e00ff */
[----:B0-----:R-:W-:-:S04]  /*0920*/  ISETP.NE.AND P1, PT, R2, 0x1, PT ;  /* 0x000000010200780c */ /* 0x001fc80003f25270 */
[----:B------:R-:W-:-:S09]  /*0930*/  P2R R5, PR, RZ, 0x2 ;  /* 0x00000002ff057803 */ /* 0x000fd20000000000 */
[----:B------:R-:W0:Y:S01]  /*0940*/  @P1 LDC R17, c[0x0][0x10] ;  /* 0x00000400ff111b82 */ /* 0x000e220000000800 */
[----:B------:R-:W-:Y:S02]  /*0950*/  @P1 IMAD.MOV.U32 R5, RZ, RZ, RZ ;  /* 0x000000ffff051224 */ /* 0x000fe400078e00ff */
[----:B------:R-:W-:-:S05]  /*0960*/  @P1 IMAD.MOV.U32 R13, RZ, RZ, RZ ;  /* 0x000000ffff0d1224 */ /* 0x000fca00078e00ff */
[----:B------:R-:W1:Y:S01]  /*0970*/  @!P1 LDC R11, c[0x0][0xc] ;  /* 0x00000300ff0b9b82 */ /* 0x000e620000000800 */
[----:B0-----:R-:W-:-:S04]  /*0980*/  @P1 IMAD.WIDE.U32 R16, R17, UR8, R4 ;  /* 0x0000000811101c25 */ /* 0x001fc8000f8e0004 */
[----:B------:R-:W-:Y:S02]  /*0990*/  @P1 IMAD.IADD R17, R17, 0x1, R13 ;  /* 0x0000000111111824 */ /* 0x000fe400078e020d */
[----:B-1----:R-:W-:-:S04]  /*09a0*/  @!P1 IMAD.WIDE.U32 R8, R4, R11, R8 ;  /* 0x0000000b04089225 */ /* 0x002fc800078e0008 */
[----:B------:R-:W-:Y:S02]  /*09b0*/  @!P1 IMAD.MOV.U32 R16, RZ, RZ, R8 ;  /* 0x000000ffff109224 */ /* 0x000fe400078e0008 */
[----:B------:R-:W-:Y:S01]  /*09c0*/  @!P1 IMAD.MOV.U32 R17, RZ, RZ, R9 ;  /* 0x000000ffff119224 */ /* 0x000fe200078e0009 */
[----:B------:R-:W-:Y:S06]  /*09d0*/  @!P2 BRA `(.L_x_6) ;  /* 0x00000000000ca947 */ /* 0x000fec0003800000 */
[----:B------:R-:W-:Y:S01]  /*09e0*/  UCGABAR_WAIT ;  /* 0x0000000000007dc7 */ /* 0x000fe20008000000 */
[----:B------:R-:W-:Y:S01]  /*09f0*/  CCTL.IVALL ;  /* 0x00000000ff00798f */ /* 0x000fe20002000000 */
[----:B------:R-:W-:Y:S05]  /*0a00*/  BRA `(.L_x_7) ;  /* 0x0000000000047947 */ /* 0x000fea0003800000 */
.L_x_6:
[----:B------:R-:W-:Y:S06]  /*0a10*/  BAR.SYNC.DEFER_BLOCKING 0x0 ;  /* 0x0000000000007b1d */ /* 0x000fec0000010000 */
.L_x_7:
[----:B------:R-:W-:Y:S05]  /*0a20*/  @!P3 BRA `(.L_x_8) ;  /* 0x000000380084b947 */ /* 0x000fea0003800000 */
[----:B------:R-:W-:-:S13]  /*0a30*/  ISETP.GT.U32.AND P0, PT, R6, 0x1, PT ;  /* 0x000000010600780c */ /* 0x000fda0003f04070 */
[----:B------:R-:W-:Y:S05]  /*0a40*/  @P0 EXIT ;  /* 0x000000000000094d */ /* 0x000fea0003800000 */
[----:B------:R-:W-:Y:S01]  /*0a50*/  ULDC.64 UR4, c[0x0][0x650] ;  /* 0x0001940000047ab9 */ /* 0x000fe20000000a00 */
[----:B------:R-:W-:Y:S01]  /*0a60*/  PRMT R0, RZ, 0x7610, R0 ;  /* 0x00007610ff007816 */ /* 0x000fe20000000000 */
[----:B------:R-:W-:Y:S01]  /*0a70*/  IMAD.MOV.U32 R59, RZ, RZ, -0x1 ;  /* 0xffffffffff3b7424 */ /* 0x000fe200078e00ff */
[----:B------:R-:W-:Y:S01]  /*0a80*/  ISETP.GE.U32.AND P0, PT, R16, UR4, PT ;  /* 0x0000000410007c0c */ /* 0x000fe2000bf06070 */
[----:B------:R-:W-:Y:S02]  /*0a90*/  IMAD.MOV.U32 R60, RZ, RZ, -0x1 ;  /* 0xffffffffff3c7424 */ /* 0x000fe400078e00ff */
[----:B------:R-:W-:Y:S01]  /*0aa0*/  IMAD.MOV.U32 R61, RZ, RZ, -0x1 ;  /* 0xffffffffff3d7424 */ /* 0x000fe200078e00ff */
[----:B------:R-:W-:-:S13]  /*0ab0*/  ISETP.GE.U32.AND.EX P0, PT, R17, UR5, PT, P0 ;  /* 0x0000000511007c0c */ /* 0x000fda000bf06100 */
[----:B------:R-:W-:Y:S05]  /*0ac0*/  @P0 BRA `(.L_x_9) ;  /* 0x0000000400280947 */ /* 0x000fea0003800000 */
[----:B------:R-:W0:Y:S01]  /*0ad0*/  LDC.64 R24, c[0x0][0x628] ;  /* 0x00018a00ff187b82 */ /* 0x000e220000000a00 */
[----:B------:R-:W-:Y:S02]  /*0ae0*/  IMAD.MOV.U32 R8, RZ, RZ, R16 ;  /* 0x000000ffff087224 */ /* 0x000fe400078e0010 */
[----:B------:R-:W-:-:S05]  /*0af0*/  IMAD.MOV.U32 R9, RZ, RZ, R17 ;  /* 0x000000ffff097224 */ /* 0x000fca00078e0011 */
[----:B------:R-:W1:Y:S08]  /*0b00*/  LDC R0, c[0x0][0x630] ;  /* 0x00018c00ff007b82 */ /* 0x000e700000000800 */
[----:B------:R-:W2:Y:S01]  /*0b10*/  LDC.64 R26, c[0x0][0x620] ;  /* 0x00018800ff1a7b82 */ /* 0x000ea20000000a00 */
[----:B0-----:R-:W-:-:S04]  /*0b20*/  ISETP.NE.U32.AND P0, PT, R24, RZ, PT ;  /* 0x000000ff1800720c */ /* 0x001fc80003f05070 */
[----:B------:R-:W-:-:S13]  /*0b30*/  ISETP.NE.AND.EX P0, PT, R25, RZ, PT, P0 ;  /* 0x000000ff1900720c */ /* 0x000fda0003f05300 */
[----:B-12---:R-:W-:Y:S05]  /*0b40*/  @!P0 BRA `(.L_x_10) ;  /* 0x0000000000288947 */ /* 0x006fea0003800000 */
[----:B------:R-:W0:Y:S02]  /*0b50*/  LDC R13, c[0x0][0x634] ;  /* 0x00018d00ff0d7b82 */ /* 0x000e240000000800 */
[----:B0-----:R-:W-:-:S05]  /*0b60*/  IADD3 R13, P0, R16, R13, RZ ;  /* 0x0000000d100d7210 */ /* 0x001fca0007f1e0ff */
[----:B------:R-:W-:-:S04]  /*0b70*/  IMAD.X R15, RZ, RZ, R17, P0 ;  /* 0x000000ffff0f7224 */ /* 0x000fc800000e0611 */
[----:B------:R-:W-:-:S04]  /*0b80*/  IMAD.WIDE.U32 R8, R15, R24, RZ ;  /* 0x000000180f087225 */ /* 0x000fc800078e00ff */
[----:B------:R-:W-:-:S04]  /*0b90*/  IMAD.WIDE.U32 R10, P0, R13, R25, R8 ;  /* 0x000000190d0a7225 */ /* 0x000fc80007800008 */
[----:B------:R-:W-:-:S04]  /*0ba0*/  IMAD.WIDE.U32 R8, R13, R24, RZ ;  /* 0x000000180d087225 */ /* 0x000fc800078e00ff */
[----:B------:R-:W-:Y:S01]  /*0bb0*/  IMAD.X R13, RZ, RZ, RZ, P0 ;  /* 0x000000ffff0d7224 */ /* 0x000fe200000e06ff */
[----:B------:R-:W-:Y:S01]  /*0bc0*/  IADD3 RZ, P0, R9, R10, RZ ;  /* 0x0000000a09ff7210 */ /* 0x000fe20007f1e0ff */
[----:B------:R-:W-:-:S04]  /*0bd0*/  IMAD.MOV.U32 R12, RZ, RZ, R11 ;  /* 0x000000ffff0c7224 */ /* 0x000fc800078e000b */
[----:B------:R-:W-:-:S08]  /*0be0*/  IMAD.WIDE.U32.X R8, R15, R25, R12, P0 ;  /* 0x000000190f087225 */ /* 0x000fd000000e040c */
.L_x_10:
[----:B------:R-:W0:Y:S01]  /*0bf0*/  LDC.64 R24, c[0x0][0x640] ;  /* 0x00019000ff187b82 */ /* 0x000e220000000a00 */
[-CC-:B------:R-:W-:Y:S01]  /*0c00*/  SHF.R.U64 R61, R8, R0.reuse, R9.reuse ;  /* 0x00000000083d7219 */ /* 0x180fe20000001209 */
[----:B------:R-:W-:Y:S01]  /*0c10*/  IMAD R30, R7, R21, R4 ;  /* 0x00000015071e7224 */ /* 0x000fe200078e0204 */
[----:B------:R-:W-:Y:S01]  /*0c20*/  SHF.R.U32.HI R0, RZ, R0, R9 ;  /* 0x00000000ff007219 */ /* 0x000fe20000011609 */
[----:B------:R-:W-:Y:S01]  /*0c30*/  IMAD.MOV.U32 R21, RZ, RZ, 0x1 ;  /* 0x00000001ff157424 */ /* 0x000fe200078e00ff */
[----:B------:R-:W-:-:S03]  /*0c40*/  IADD3 R5, P0, RZ, -R61, RZ ;  /* 0x8000003dff057210 */ /* 0x000fc60007f1e0ff */
[----:B------:R-:W1:Y:S02]  /*0c50*/  LDC R6, c[0x0][0x618] ;  /* 0x00018600ff067b82 */ /* 0x000e640000000800 */
[----:B------:R-:W-:-:S04]  /*0c60*/  IMAD.X R9, RZ, RZ, ~R0, P0 ;  /* 0x000000ffff097224 */ /* 0x000fc800000e0e00 */
[-C--:B------:R-:W-:Y:S02]  /*0c70*/  IMAD R0, R9, R26.reuse, RZ ;  /* 0x0000001a09007224 */ /* 0x080fe400078e02ff */
[----:B------:R-:W2:Y:S01]  /*0c80*/  LDC R11, c[0x0][0x608] ;  /* 0x00018200ff0b7b82 */ /* 0x000ea20000000800 */
[----:B------:R-:W-:-:S04]  /*0c90*/  IMAD.WIDE.U32 R8, R5, R26, R16 ;  /* 0x0000001a05087225 */ /* 0x000fc800078e0010 */
[----:B------:R-:W-:-:S03]  /*0ca0*/  IMAD R5, R5, R27, R0 ;  /* 0x0000001b05057224 */ /* 0x000fc600078e0200 */
[----:B------:R-:W3:Y:S01]  /*0cb0*/  LDC R12, c[0x0][0x658] ;  /* 0x00019600ff0c7b82 */ /* 0x000ee20000000800 */
[----:B0-----:R-:W-:Y:S01]  /*0cc0*/  ISETP.NE.U32.AND P0, PT, R24, RZ, PT ;  /* 0x000000ff1800720c */ /* 0x001fe20003f05070 */
[----:B------:R-:W-:Y:S02]  /*0cd0*/  IMAD.IADD R5, R9, 0x1, R5 ;  /* 0x0000000109057824 */ /* 0x000fe400078e0205 */
[----:B------:R-:W-:Y:S01]  /*0ce0*/  IMAD.MOV.U32 R9, RZ, RZ, -0x1 ;  /* 0xffffffffff097424 */ /* 0x000fe200078e00ff */
[----:B------:R-:W-:-:S03]  /*0cf0*/  ISETP.NE.AND.EX P0, PT, R25, RZ, PT, P0 ;  /* 0x000000ff1900720c */ /* 0x000fc60003f05300 */
[----:B------:R-:W0:Y:S01]  /*0d00*/  LDC R15, c[0x0][0x600] ;  /* 0x00018000ff0f7b82 */ /* 0x000e220000000800 */
[-CC-:B-1----:R-:W-:Y:S02]  /*0d10*/  SHF.R.U64 R13, R8, R6.reuse, R5.reuse ;  /* 0x00000006080d7219 */ /* 0x182fe40000001205 */
[----:B------:R-:W-:-:S05]  /*0d20*/  SHF.R.U32.HI R0, RZ, R6, R5 ;  /* 0x00000006ff007219 */ /* 0x000fca0000011605 */
[----:B------:R-:W1:Y:S01]  /*0d30*/  LDC R14, c[0x0][0x648] ;  /* 0x00019200ff0e7b82 */ /* 0x000e620000000800 */
[-CC-:B--2---:R-:W-:Y:S02]  /*0d40*/  SHF.R.U64 R27, R13, R11.reuse, R0.reuse ;  /* 0x0000000b0d1b7219 */ /* 0x184fe40000001200 */
[----:B------:R-:W-:-:S05]  /*0d50*/  SHF.R.U32.HI R5, RZ, R11, R0 ;  /* 0x0000000bff057219 */ /* 0x000fca0000011600 */
[----:B------:R-:W2:Y:S01]  /*0d60*/  LDC R20, c[0x0][0x638] ;  /* 0x00018e00ff147b82 */ /* 0x000ea20000000800 */
[-CC-:B---3--:R-:W-:Y:S02]  /*0d70*/  SHF.R.U64 R28, R27, R12.reuse, R5.reuse ;  /* 0x0000000c1b1c7219 */ /* 0x188fe40000001205 */
[-C--:B------:R-:W-:Y:S02]  /*0d80*/  SHF.L.U32 R0, R9, R12.reuse, RZ ;  /* 0x0000000c09007219 */ /* 0x080fe400000006ff */
[----:B------:R-:W-:Y:S01]  /*0d90*/  SHF.R.U32.HI R5, RZ, R12, R5 ;  /* 0x0000000cff057219 */ /* 0x000fe20000011605 */
[----:B------:R-:W-:Y:S01]  /*0da0*/  IMAD.MOV.U32 R4, RZ, RZ, R28 ;  /* 0x000000ffff047224 */ /* 0x000fe200078e001c */
[----:B------:R-:W-:Y:S01]  /*0db0*/  LOP3.LUT R10, RZ, R0, RZ, 0x33, !PT ;  /* 0x00000000ff0a7212 */ /* 0x000fe200078e33ff */
[----:B------:R-:W3:Y:S01]  /*0dc0*/  LDC R26, c[0x0][0x610] ;  /* 0x00018400ff1a7b82 */ /* 0x000ee20000000800 */
[----:B------:R-:W-:Y:S05]  /*0dd0*/  @!P0 BRA `(.L_x_11) ;  /* 0x0000000000288947 */ /* 0x000fea0003800000 */
[----:B------:R-:W4:Y:S02]  /*0de0*/  LDC R9, c[0x0][0x64c] ;  /* 0x00019300ff097b82 */ /* 0x000f240000000800 */
[----:B----4-:R-:W-:-:S05]  /*0df0*/  IADD3 R9, P0, R28, R9, RZ ;  /* 0x000000091c097210 */ /* 0x010fca0007f1e0ff */
        /* <DEDUP_REMOVED lines=8> */
.L_x_11:
[----:B-1----:R-:W-:Y:S01]  /*0e80*/  SHF.R.U64 R4, R4, R14, R5 ;  /* 0x0000000e04047219 */ /* 0x002fe20000001205 */
[----:B0-----:R-:W-:Y:S01]  /*0e90*/  VIADD R6, R15, 0xffffffff ;  /* 0xffffffff0f067836 */ /* 0x001fe20000000000 */
[----:B------:R-:W-:Y:S02]  /*0ea0*/  SHF.L.U32 R0, R21, R12, RZ ;  /* 0x0000000c15007219 */ /* 0x000fe400000006ff */
[----:B------:R-:W-:Y:S01]  /*0eb0*/  LOP3.LUT R5, R27, R10, RZ, 0xc0, !PT ;  /* 0x0000000a1b057212 */ /* 0x000fe200078ec0ff */
[----:B------:R-:W-:Y:S01]  /*0ec0*/  IMAD.MOV R7, RZ, RZ, -R4 ;  /* 0x000000ffff077224 */ /* 0x000fe200078e0a04 */
[----:B------:R-:W-:Y:S02]  /*0ed0*/  SEL R3, R3, R30, !P1 ;  /* 0x0000001e03037207 */ /* 0x000fe40004800000 */
[----:B------:R-:W-:Y:S01]  /*0ee0*/  LOP3.LUT R6, R13, R6, RZ, 0xc0, !PT ;  /* 0x000000060d067212 */ /* 0x000fe200078ec0ff */
[----:B------:R-:W-:Y:S02]  /*0ef0*/  IMAD R4, R0, R4, R5 ;  /* 0x0000000400047224 */ /* 0x000fe400078e0205 */
[----:B--2---:R-:W-:-:S02]  /*0f00*/  IMAD R0, R7, R20, R28 ;  /* 0x0000001407007224 */ /* 0x004fc400078e021c */
[----:B---3--:R-:W-:Y:S02]  /*0f10*/  IMAD R3, R4, R26, R3 ;  /* 0x0000001a04037224 */ /* 0x008fe400078e0203 */
[----:B------:R-:W-:Y:S02]  /*0f20*/  IMAD.MOV.U32 R5, RZ, RZ, 0x1 ;  /* 0x00000001ff057424 */ /* 0x000fe400078e00ff */
[----:B------:R-:W-:-:S03]  /*0f30*/  IMAD R4, R0, R15, R6 ;  /* 0x0000000f00047224 */ /* 0x000fc600078e0206 */
[----:B------:R-:W-:Y:S02]  /*0f40*/  PRMT R0, R5, 0x7610, R0 ;  /* 0x0000761005007816 */ /* 0x000fe40000000000 */
[----:B------:R-:W-:Y:S02]  /*0f50*/  SEL R60, R4, R3, !P1 ;  /* 0x00000003043c7207 */ /* 0x000fe40004800000 */
[----:B------:R-:W-:-:S07]  /*0f60*/  SEL R59, R3, R4, !P1 ;  /* 0x00000004033b7207 */ /* 0x000fce0004800000 */
.L_x_9:
[----:B------:R-:W-:-:S08]  /*0f70*/  NOP ;  /* 0x0000000000007918 */ /* 0x000fd00000000000 */
[----:B------:R-:W0:Y:S02]  /*0f80*/  USETMAXREG.TRY_ALLOC.CTAPOOL UP0, 0xe8 ;  /* 0x000000e8000079c8 */ /* 0x000e240008000600 */
[----:B0-----:R-:W-:-:S13]  /*0f90*/  PLOP3.LUT P0, PT, PT, PT, UP0, 0x80, 0x0 ;  /* 0x000000000000781c */ /* 0x001fda0003f0f008 */
[----:B------:R-:W-:Y:S05]  /*0fa0*/  @!P0 BRA `(.L_x_9) ;  /* 0xfffffffc00f08947 */ /* 0x000fea000383ffff */
[----:B------:R-:W-:Y:S01]  /*0fb0*/  ULDC.64 UR4, c[0x0][0x598] ;  /* 0x0001660000047ab9 */ /* 0x000fe20000000a00 */
[----:B------:R-:W-:Y:S01]  /*0fc0*/  ULDC.64 UR36, c[0x0][0x208] ;  /* 0x0000820000247ab9 */ /* 0x000fe20000000a00 */
[----:B------:R-:W-:-:S04]  /*0fd0*/  ISETP.NE.U32.AND P0, PT, RZ, UR4, PT ;  /* 0x00000004ff007c0c */ /* 0x000fc8000bf05070 */
[----:B------:R-:W-:-:S13]  /*0fe0*/  ISETP.NE.AND.EX P0, PT, RZ, UR5, PT, P0 ;  /* 0x00000005ff007c0c */ /* 0x000fda000bf05300 */
[----:B------:R-:W-:Y:S05]  /*0ff0*/  @!P0 BRA `(.L_x_12) ;  /* 0x00000000001c8947 */ /* 0x000fea0003800000 */
[----:B------:R-:W0:Y:S02]  /*1000*/  LDC.64 R4, c[0x0][0x598] ;  /* 0x00016600ff047b82 */ /* 0x000e240000000a00 */
[----:B0-----:R-:W2:Y:S02]  /*1010*/  LDG.E.64 R4, desc[UR36][R4.64] ;  /* 0x0000002404047981 */ /* 0x001ea4000c1e1b00 */
[----:B--2---:R-:W-:-:S04]  /*1020*/  ISETP.NE.U32.AND P0, PT, R4, RZ, PT ;  /* 0x000000ff0400720c */ /* 0x004fc80003f05070 */
[----:B------:R-:W-:-:S13]  /*1030*/  ISETP.NE.AND.EX P0, PT, R5, RZ, PT, P0 ;  /* 0x000000ff0500720c */ /* 0x000fda0003f05300 */
[----:B------:R-:W-:Y:S05]  /*1040*/  @!P0 BRA `(.L_x_12) ;  /* 0x0000000000088947 */ /* 0x000fea0003800000 */
[----:B------:R0:W5:Y:S01]  /*1050*/  LD.E R56, desc[UR36][R4.64] ;  /* 0x0000002404387980 */ /* 0x000162000c101900 */
[----:B------:R-:W-:Y:S05]  /*1060*/  BRA `(.L_x_13) ;  /* 0x0000000000247947 */ /* 0x000fea0003800000 */
.L_x_12:
[----:B------:R-:W-:Y:S02]  /*1070*/  ULDC.64 UR4, c[0x0][0x588] ;  /* 0x0001620000047ab9 */ /* 0x000fe40000000a00 */
[----:B------:R-:W-:-:S04]  /*1080*/  ISETP.NE.U32.AND P0, PT, RZ, UR4, PT ;  /* 0x00000004ff007c0c */ /* 0x000fc8000bf05070 */
[----:B------:R-:W-:-:S13]  /*1090*/  ISETP.NE.AND.EX P0, PT, RZ, UR5, PT, P0 ;  /* 0x00000005ff007c0c */ /* 0x000fda000bf05300 */
[----:B------:R-:W-:Y:S05]  /*10a0*/  @!P0 BRA `(.L_x_14) ;  /* 0x00000000000c8947 */ /* 0x000fea0003800000 */
[----:B------:R-:W0:Y:S02]  /*10b0*/  LDC.64 R56, c[0x0][0x588] ;  /* 0x00016200ff387b82 */ /* 0x000e240000000a00 */
[----:B0-----:R1:W5:Y:S01]  /*10c0*/  LDG.E R56, desc[UR36][R56.64] ;  /* 0x0000002438387981 */ /* 0x001362000c1e1900 */
[----:B------:R-:W-:Y:S05]  /*10d0*/  BRA `(.L_x_13) ;  /* 0x0000000000087947 */ /* 0x000fea0003800000 */
.L_x_14:
[----:B------:R-:W-:Y:S02]  /*10e0*/  ULDC UR4, c[0x0][0x580] ;  /* 0x0001600000047ab9 */ /* 0x000fe40000000800 */
[----:B------:R-:W-:-:S07]  /*10f0*/  IMAD.U32 R56, RZ, RZ, UR4 ;  /* 0x00000004ff387e24 */ /* 0x000fce000f8e00ff */
.L_x_13:
[----:B------:R-:W-:Y:S02]  /*1100*/  ULDC.64 UR4, c[0x0][0x5a0] ;  /* 0x0001680000047ab9 */ /* 0x000fe40000000a00 */
[----:B------:R-:W-:-:S04]  /*1110*/  ISETP.NE.U32.AND P0, PT, RZ, UR4, PT ;  /* 0x00000004ff007c0c */ /* 0x000fc8000bf05070 */
[----:B------:R-:W-:-:S13]  /*1120*/  ISETP.NE.AND.EX P0, PT, RZ, UR5, PT, P0 ;  /* 0x00000005ff007c0c */ /* 0x000fda000bf05300 */
[----:B------:R-:W-:Y:S05]  /*1130*/  @!P0 BRA `(.L_x_15) ;  /* 0x00000000001c8947 */ /* 0x000fea0003800000 */
[----:B0-----:R-:W0:Y:S02]  /*1140*/  LDC.64 R4, c[0x0][0x5a0] ;  /* 0x00016800ff047b82 */ /* 0x001e240000000a00 */
[----:B0-----:R-:W2:Y:S02]  /*1150*/  LDG.E.64 R4, desc[UR36][R4.64] ;  /* 0x0000002404047981 */ /* 0x001ea4000c1e1b00 */
[----:B--2---:R-:W-:-:S04]  /*1160*/  ISETP.NE.U32.AND P0, PT, R4, RZ, PT ;  /* 0x000000ff0400720c */ /* 0x004fc80003f05070 */
[----:B------:R-:W-:-:S13]  /*1170*/  ISETP.NE.AND.EX P0, PT, R5, RZ, PT, P0 ;  /* 0x000000ff0500720c */ /* 0x000fda0003f05300 */
[----:B------:R-:W-:Y:S05]  /*1180*/  @!P0 BRA `(.L_x_15) ;  /* 0x0000000000088947 */ /* 0x000fea0003800000 */
[----:B-1----:R0:W5:Y:S01]  /*1190*/  LD.E R57, desc[UR36][R4.64] ;  /* 0x0000002404397980 */ /* 0x002162000c101900 */
[----:B------:R-:W-:Y:S05]  /*11a0*/  BRA `(.L_x_16) ;  /* 0x0000000000247947 */ /* 0x000fea0003800000 */
.L_x_15:
[----:B------:R-:W-:Y:S02]  /*11b0*/  ULDC.64 UR4, c[0x0][0x590] ;  /* 0x0001640000047ab9 */ /* 0x000fe40000000a00 */
[----:B------:R-:W-:-:S04]  /*11c0*/  ISETP.NE.U32.AND P0, PT, RZ, UR4, PT ;  /* 0x00000004ff007c0c */ /* 0x000fc8000bf05070 */
[----:B------:R-:W-:-:S13]  /*11d0*/  ISETP.NE.AND.EX P0, PT, RZ, UR5, PT, P0 ;  /* 0x00000005ff007c0c */ /* 0x000fda000bf05300 */
[----:B------:R-:W-:Y:S05]  /*11e0*/  @!P0 BRA `(.L_x_17) ;  /* 0x00000000000c8947 */ /* 0x000fea0003800000 */
[----:B0-----:R-:W1:Y:S02]  /*11f0*/  LDC.64 R4, c[0x0][0x590] ;  /* 0x00016400ff047b82 */ /* 0x001e640000000a00 */
[----:B-1----:R1:W5:Y:S01]  /*1200*/  LDG.E R57, desc[UR36][R4.64] ;  /* 0x0000002404397981 */ /* 0x002362000c1e1900 */
[----:B------:R-:W-:Y:S05]  /*1210*/  BRA `(.L_x_16) ;  /* 0x0000000000087947 */ /* 0x000fea0003800000 */
.L_x_17:
[----:B------:R-:W-:Y:S02]  /*1220*/  ULDC UR4, c[0x0][0x584] ;  /* 0x0001610000047ab9 */ /* 0x000fe40000000800 */
[----:B-1----:R-:W-:-:S07]  /*1230*/  IMAD.U32 R57, RZ, RZ, UR4 ;  /* 0x00000004ff397e24 */ /* 0x002fce000f8e00ff */
.L_x_16:
[----:B------:R-:W-:-:S13]  /*1240*/  LOP3.LUT P0, RZ, R0, 0xff, RZ, 0xc0, !PT ;  /* 0x000000ff00ff7812 */ /* 0x000fda000780c0ff */
[----:B------:R-:W-:Y:S05]  /*1250*/  @!P0 EXIT ;  /* 0x000000000000894d */ /* 0x000fea0003800000 */
[----:B------:R-:W-:Y:S01]  /*1260*/  ULDC UR4, c[0x0][0x28c] ;  /* 0x0000a30000047ab9 */ /* 0x000fe20000000800 */
[----:B------:R-:W-:Y:S01]  /*1270*/  UMOV UR38, URZ ;  /* 0x0000003f00267c82 */ /* 0x000fe20008000000 */
[----:B------:R-:W-:Y:S01]  /*1280*/  UIADD3 UR4, UR4, 0x7f, URZ ;  /* 0x0000007f04047890 */ /* 0x000fe2000fffe03f */
[----:B------:R-:W-:-:S03]  /*1290*/  UMOV UR39, URZ ;  /* 0x0000003f00277c82 */ /* 0x000fc60008000000 */
[----:B------:R-:W-:-:S04]  /*12a0*/  USHF.R.S32.HI UR5, URZ, 0x1f, UR4 ;  /* 0x0000001f3f057899 */ /* 0x000fc80008011404 */
[----:B------:R-:W-:-:S04]  /*12b0*/  ULEA.HI UR5, UR5, UR4, URZ, 0x7 ;  /* 0x0000000405057291 */ /* 0x000fc8000f8f383f */
[----:B------:R-:W-:-:S12]  /*12c0*/  USHF.R.S32.HI UR40, URZ, 0x7, UR5 ;  /* 0x000000073f287899 */ /* 0x000fd80008011405 */
.L_x_105:
[----:B------:R-:W-:Y:S01]  /*12d0*/  LOP3.LUT R0, R18, 0x80, RZ, 0xc0, !PT ;  /* 0x0000008012007812 */ /* 0x000fe200078ec0ff */
[----:B------:R-:W2:Y:S01]  /*12e0*/  S2UR UR7, SR_CgaCtaId ;  /* 0x00000000000779c3 */ /* 0x000ea20000008800 */
[----:B------:R-:W-:Y:S02]  /*12f0*/  UMOV UR6, 0x400 ;  /* 0x0000040000067882 */ /* 0x000fe40000000000 */
[----:B------:R-:W-:-:S06]  /*1300*/  SHF.R.U32.HI R0, RZ, 0x7, R0 ;  /* 0x00000007ff007819 */ /* 0x000fcc0000011600 */
[----:B------:R-:W3:Y:S01]  /*1310*/  SHFL.IDX PT, R0, R0, RZ, 0x1f ;  /* 0x00001fff00007589 */ /* 0x000ee200000e0000 */
[----:B--2---:R-:W-:Y:S01]  /*1320*/  ULEA UR6, UR7, UR6, 0x18 ;  /* 0x0000000607067291 */ /* 0x004fe2000f8ec03f */
[----:B---3--:R-:W-:-:S13]  /*1330*/  R2UR UR4, R0 ;  /* 0x00000000000472ca */ /* 0x008fda00000e0000 */
[----:B------:R-:W-:-:S04]  /*1340*/  ULEA.HI UR5, UR4, UR4, URZ, 0x1 ;  /* 0x0000000404057291 */ /* 0x000fc8000f8f083f */
[----:B------:R-:W-:-:S04]  /*1350*/  ULOP3.LUT UR5, UR5, 0x7fffe, URZ, 0xc0, !UPT ;  /* 0x0007fffe05057892 */ /* 0x000fc8000f8ec03f */
[----:B------:R-:W-:-:S03]  /*1360*/  UIADD3 UR5, UR4, -UR5, URZ ;  /* 0x8000000504057290 */ /* 0x000fc6000fffe03f */
[----:B------:R-:W-:Y:S01]  /*1370*/  ULDC UR4, c[0x0][0x28c] ;  /* 0x0000a30000047ab9 */ /* 0x000fe20000000800 */
[----:B------:R-:W-:Y:S01]  /*1380*/  ULEA UR5, UR5, UR6, 0xd ;  /* 0x0000000605057291 */ /* 0x000fe2000f8e683f */
[----:B------:R-:W-:-:S03]  /*1390*/  ISETP.LT.AND P0, PT, RZ, UR4, PT ;  /* 0x00000004ff007c0c */ /* 0x000fc6000bf01270 */
[----:B------:R-:W-:-:S04]  /*13a0*/  UIADD3 UR5, UR5, 0x180, URZ ;  /* 0x0000018005057890 */ /* 0x000fc8000fffe03f */
[----:B------:R-:W-:-:S04]  /*13b0*/  USHF.R.U32.HI UR5, URZ, 0x4, UR5 ;  /* 0x000000043f057899 */ /* 0x000fc80008011605 */
[----:B------:R-:W-:Y:S02]  /*13c0*/  ULOP3.LUT UR41, UR5, 0x3fff, URZ, 0xc0, !UPT ;  /* 0x00003fff05297892 */ /* 0x000fe4000f8ec03f */
[----:B0---4-:R-:W-:Y:S10]  /*13d0*/  @P0 BRA `(.L_x_18) ;  /* 0x0000000000400947 */ /* 0x011ff40003800000 */
[----:B------:R-:W-:Y:S01]  /*13e0*/  MOV R0, 0x0 ;  /* 0x0000000000007802 */ /* 0x000fe20000000f00 */
[----:B------:R-:W-:Y:S01]  /*13f0*/  ULDC.64 UR4, c[0x4][0x68] ;  /* 0x01001a0000047ab9 */ /* 0x000fe20000000a00 */
[----:B------:R-:W-:Y:S01]  /*1400*/  ULDC.64 UR6, c[0x4][0x8] ;  /* 0x0100020000067ab9 */ /* 0x000fe20000000a00 */
[----:B01----:R-:W-:Y:S01]  /*1410*/  IMAD.U32 R4, RZ, RZ, UR4 ;  /* 0x00000004ff047e24 */ /* 0x003fe2000f8e00ff */
[----:B------:R0:W1:Y:S01]  /*1420*/  LDC.64 R14, c[0x4][R0] ;  /* 0x01000000000e7b82 */ /* 0x0000620000000a00 */
[----:B------:R-:W-:Y:S01]  /*1430*/  IMAD.U32 R5, RZ, RZ, UR5 ;  /* 0x00000005ff057e24 */ /* 0x000fe2000f8e00ff */
[----:B------:R-:W-:Y:S01]  /*1440*/  ULDC.64 UR4, c[0x4][0x70] ;  /* 0x01001c0000047ab9 */ /* 0x000fe20000000a00 */
[----:B------:R-:W-:Y:S02]  /*1450*/  IMAD.U32 R10, RZ, RZ, UR6 ;  /* 0x00000006ff0a7e24 */ /* 0x000fe4000f8e00ff */
[----:B------:R-:W-:Y:S02]  /*1460*/  IMAD.U32 R6, RZ, RZ, UR4 ;  /* 0x00000004ff067e24 */ /* 0x000fe4000f8e00ff */
[----:B------:R-:W-:-:S02]  /*1470*/  IMAD.U32 R7, RZ, RZ, UR5 ;  /* 0x00000005ff077e24 */ /* 0x000fc4000f8e00ff */
[----:B------:R-:W-:Y:S02]  /*1480*/  IMAD.U32 R11, RZ, RZ, UR7 ;  /* 0x00000007ff0b7e24 */ /* 0x000fe4000f8e00ff */
[----:B------:R-:W-:Y:S02]  /*1490*/  IMAD.MOV.U32 R8, RZ, RZ, 0x1e1 ;  /* 0x000001e1ff087424 */ /* 0x000fe400078e00ff */
[----:B------:R-:W-:Y:S02]  /*14a0*/  IMAD.MOV.U32 R12, RZ, RZ, 0x1 ;  /* 0x00000001ff0c7424 */ /* 0x000fe400078e00ff */
[----:B0-----:R-:W-:-:S07]  /*14b0*/  IMAD.MOV.U32 R13, RZ, RZ, RZ ;  /* 0x000000ffff0d7224 */ /* 0x001fce00078e00ff */
[----:B------:R-:W-:-:S07]  /*14c0*/  LEPC R20, `(.L_x_18) ;  /* 0x000000001014794e */ /* 0x000fce0000000000 */
[----:B-1---5:R-:W-:Y:S05]  /*14d0*/  CALL.ABS.NOINC R14 ;  /* 0x000000000e007343 */ /* 0x022fea0003c00000 */
.L_x_18:
[----:B------:R-:W-:-:S04]  /*14e0*/  LOP3.LUT R0, R19, 0x1, RZ, 0xfc, !PT ;  /* 0x0000000113007812 */ /* 0x000fc800078efcff */
[----:B------:R-:W-:-:S13]  /*14f0*/  ISETP.NE.AND P0, PT, R0, 0x3, PT ;  /* 0x000000030000780c */ /* 0x000fda0003f05270 */
[----:B------:R-:W-:Y:S05]  /*1500*/  @!P0 BRA `(.L_x_19) ;  /* 0x0000000000048947 */ /* 0x000fea0003800000 */
[----:B------:R-:W-:Y:S01]  /*1510*/  BPT.TRAP 0x1 ;  /* 0x000000040000795c */ /* 0x000fe20000300000 */
.L_x_19:
[----:B------:R-:W2:Y:S01]  /*1520*/  S2UR UR5, SR_CgaCtaId ;  /* 0x00000000000579c3 */ /* 0x000ea20000008800 */
[----:B------:R-:W-:Y:S01]  /*1530*/  UMOV UR4, 0x400 ;  /* 0x0000040000047882 */ /* 0x000fe20000000000 */
[----:B------:R-:W-:Y:S02]  /*1540*/  IMAD.U32 R0, RZ, RZ, UR38 ;  /* 0x00000026ff007e24 */ /* 0x000fe4000f8e00ff */
[----:B------:R-:W-:-:S03]  /*1550*/  IMAD.U32 R3, RZ, RZ, UR39 ;  /* 0x00000027ff037e24 */ /* 0x000fc6000f8e00ff */
[----:B------:R-:W-:Y:S01]  /*1560*/  SHF.L.U32 R0, R0, 0x1f, RZ ;  /* 0x0000001f00007819 */ /* 0x000fe200000006ff */
[----:B--2---:R-:W-:-:S06]  /*1570*/  ULEA UR4, UR5, UR4, 0x18 ;  /* 0x0000000405047291 */ /* 0x004fcc000f8ec03f */
[----:B------:R-:W-:-:S04]  /*1580*/  IMAD.U32 R6, RZ, RZ, UR4 ;  /* 0x00000004ff067e24 */ /* 0x000fc8000f8e00ff */
[----:B------:R-:W-:-:S04]  /*1590*/  IMAD R3, R3, 0x8, R6 ;  /* 0x0000000803037824 */ /* 0x000fc800078e0206 */
[----:B------:R2:W3:Y:S01]  /*15a0*/  SYNCS.PHASECHK.TRANS64.TRYWAIT P1, [R3+URZ], R0 ;  /* 0x00000000030075a7 */ /* 0x0004e2000802017f */
[----:B------:R-:W-:Y:S05]  /*15b0*/  @!P0 BRA `(.L_x_20) ;  /* 0x0000000000048947 */ /* 0x000fea0003800000 */
[----:B------:R-:W-:Y:S01]  /*15c0*/  BPT.TRAP 0x1 ;  /* 0x000000040000795c */ /* 0x000fe20000300000 */
.L_x_20:
[----:B---3--:R-:W-:Y:S05]  /*15d0*/  @P1 BRA `(.L_x_21) ;  /* 0x0000000000081947 */ /* 0x008fea0003800000 */
[----:B------:R-:W3:Y:S02]  /*15e0*/  SYNCS.PHASECHK.TRANS64.TRYWAIT P1, [R3+URZ], R0 ;  /* 0x00000000030075a7 */ /* 0x000ee4000802017f */
[----:B---3--:R-:W-:Y:S05]  /*15f0*/  @!P1 BRA `(.L_x_22) ;  /* 0x0000004400f89947 */ /* 0x008fea0003800000 */
.L_x_21:
[----:B------:R-:W-:-:S04]  /*1600*/  UISETP.LT.AND UP0, UPT, UR40, 0x1, UPT ;  /* 0x000000012800788c */ /* 0x000fc8000bf01270 */
[----:B------:R-:W-:-:S06]  /*1610*/  USEL UR4, UR40, 0x1, UP0 ;  /* 0x0000000128047887 */ /* 0x000fcc0008000000 */
[----:B--23--:R-:W-:Y:S01]  /*1620*/  IMAD.U32 R0, RZ, RZ, UR4 ;  /* 0x00000004ff007e24 */ /* 0x00cfe2000f8e00ff */
[----:B------:R-:W-:Y:S05]  /*1630*/  WARPSYNC.ALL ;  /* 0x0000000000007948 */ /* 0x000fea0003800000 */
[----:B------:R-:W-:-:S04]  /*1640*/  IADD3 R0, -R0, UR40, RZ ;  /* 0x0000002800007c10 */ /* 0x000fc8000fffe1ff */
[----:B------:R-:W-:Y:S02]  /*1650*/  ISETP.GE.AND P1, PT, R0, 0x1, PT ;  /* 0x000000010000780c */ /* 0x000fe40003f26270 */
[----:B------:R-:W-:Y:S01]  /*1660*/  R2UR UR4, R6 ;  /* 0x00000000060472ca */ /* 0x000fe200000e0000 */
[----:B------:R-:W-:Y:S01]  /*1670*/  WARPGROUP.ARRIVE ;  /* 0x00000000000079c5 */ /* 0x000fe20000000000 */
[----:B------:R-:W-:Y:S01]  /*1680*/  UMOV UR9, 0x40000040 ;  /* 0x4000004000097882 */ /* 0x000fe20000000000 */
[----:B------:R-:W-:-:S10]  /*1690*/  UMOV UR11, 0x40000040 ;  /* 0x40000040000b7882 */ /* 0x000fd40000000000 */
[----:B------:R-:W-:-:S04]  /*16a0*/  UIADD3 UR4, UR4, 0x24180, URZ ;  /* 0x0002418004047890 */ /* 0x000fc8000fffe03f */
[----:B------:R-:W-:-:S04]  /*16b0*/  USHF.R.U32.HI UR4, URZ, 0x4, UR4 ;  /* 0x000000043f047899 */ /* 0x000fc80008011604 */
[----:B------:R-:W-:Y:S02]  /*16c0*/  ULOP3.LUT UR5, UR4, 0x3fff, URZ, 0xc0, !UPT ;  /* 0x00003fff04057892 */ /* 0x000fe4000f8ec03f */
[----:B------:R-:W-:Y:S02]  /*16d0*/  ULOP3.LUT UR4, UR41, 0x10000, URZ, 0xfc, !UPT ;  /* 0x0001000029047892 */ /* 0x000fe4000f8efc3f */
[----:B------:R-:W-:Y:S02]  /*16e0*/  ULOP3.LUT UR5, UR5, 0x10000, URZ, 0xfc, !UPT ;  /* 0x0001000005057892 */ /* 0x000fe4000f8efc3f */
[----:B------:R-:W-:Y:S02]  /*16f0*/  ULEA UR6, UR39, UR4, 0xa ;  /* 0x0000000427067291 */ /* 0x000fe4000f8e503f */
[----:B------:R-:W-:-:S05]  /*1700*/  ULEA UR7, UR39, UR5, 0x9 ;  /* 0x0000000527077291 */ /* 0x000fca000f8e483f */
[----:B------:R-:W-:Y:S02]  /*1710*/  UMOV UR8, UR6 ;  /* 0x0000000600087c82 */ /* 0x000fe40008000000 */
[----:B------:R-:W-:Y:S02]  /*1720*/  UMOV UR10, UR7 ;  /* 0x00000007000a7c82 */ /* 0x000fe40008000000 */
[----:B------:R-:W-:Y:S01]  /*1730*/  IGMMA.64x64x32.S8.S8 R24, gdesc[UR8], RZ, !UPT, gsb0 ;  /* 0x01e00000081879f1 */ /* 0x000fe2000c0410ff */
[----:B------:R-:W-:Y:S02]  /*1740*/  UIADD3 UR8, UR6, 0x2, URZ ;  /* 0x0000000206087890 */ /* 0x000fe4000fffe03f */
[----:B------:R-:W-:Y:S01]  /*1750*/  UIADD3 UR10, UR7, 0x2, URZ ;  /* 0x00000002070a7890 */ /* 0x000fe2000fffe03f */
[----:B------:R-:W-:Y:S01]  /*1760*/  UMOV UR9, 0x40000040 ;  /* 0x4000004000097882 */ /* 0x000fe20000000000 */
[----:B------:R-:W-:Y:S01]  /*1770*/  UMOV UR11, 0x40000040 ;  /* 0x40000040000b7882 */ /* 0x000fe20000000000 */
[----:B------:R-:W-:-:S02]  /*1780*/  WARPGROUP.DEPBAR.LE gsb0, 0x0 ;  /* 0x00008000000079c5 */ /* 0x000fc40000010000 */
[----:B------:R-:W-:-:S06]  /*1790*/  WARPGROUP.ARRIVE ;  /* 0x00000000000079c5 */ /* 0x000fcc0000000000 */
[----:B------:R-:W-:Y:S01]  /*17a0*/  IGMMA.64x64x32.S8.S8 R24, gdesc[UR8], R24, gsb0 ;  /* 0x01e00000081879f1 */ /* 0x000fe20008041018 */
[----:B------:R-:W-:Y:S02]  /*17b0*/  UIADD3 UR8, UR6, 0x4, URZ ;  /* 0x0000000406087890 */ /* 0x000fe4000fffe03f */
[----:B------:R-:W-:Y:S01]  /*17c0*/  UIADD3 UR10, UR7, 0x4, URZ ;  /* 0x00000004070a7890 */ /* 0x000fe2000fffe03f */
[----:B------:R-:W-:Y:S01]  /*17d0*/  UMOV UR9, 0x40000040 ;  /* 0x4000004000097882 */ /* 0x000fe20000000000 */
[----:B------:R-:W-:Y:S01]  /*17e0*/  UMOV UR11, 0x40000040 ;  /* 0x40000040000b7882 */ /* 0x000fe20000000000 */
[----:B------:R-:W-:Y:S02]  /*17f0*/  WARPGROUP.DEPBAR.LE gsb0, 0x0 ;  /* 0x00008000000079c5 */ /* 0x000fe40000010000 */
        /* <DEDUP_REMOVED lines=8> */
[----:B------:R-:W-:Y:S03]  /*1880*/  IGMMA.64x64x32.S8.S8 R24, gdesc[UR8], R24, gsb0 ;  /* 0x01e00000081879f1 */ /* 0x000fe60008041018 */
[----:B------:R-:W-:Y:S02]  /*1890*/  WARPGROUP.DEPBAR.LE gsb0, 0x0 ;  /* 0x00008000000079c5 */ /* 0x000fe40000010000 */
[----:B------:R-:W-:Y:S05]  /*18a0*/  @!P1 BRA `(.L_x_23) ;  /* 0x0000000400249947 */ /* 0x000fea0003800000 */
[----:B------:R-:W-:Y:S02]  /*18b0*/  UIADD3 UR6, UR39, 0x1, URZ ;  /* 0x0000000127067890 */ /* 0x000fe4000fffe03f */
[----:B------:R-:W-:Y:S02]  /*18c0*/  IMAD.U32 R3, RZ, RZ, UR39 ;  /* 0x00000027ff037e24 */ /* 0x000fe4000f8e00ff */
[----:B------:R-:W-:-:S04]  /*18d0*/  UISETP.NE.AND UP0, UPT, UR6, 0x9, UPT ;  /* 0x000000090600788c */ /* 0x000fc8000bf05270 */
[----:B------:R-:W-:Y:S02]  /*18e0*/  USEL UR7, URZ, 0x1, UP0 ;  /* 0x000000013f077887 */ /* 0x000fe40008000000 */
[----:B------:R-:W-:Y:S02]  /*18f0*/  USEL UR6, UR6, URZ, UP0 ;  /* 0x0000003f06067287 */ /* 0x000fe40008000000 */
[----:B------:R-:W-:-:S06]  /*1900*/  ULOP3.LUT UR7, UR38, UR7, URZ, 0x3c, !UPT ;  /* 0x0000000726077292 */ /* 0x000fcc000f8e3c3f */
[----:B------:R-:W-:-:S07]  /*1910*/  IMAD.U32 R7, RZ, RZ, UR7 ;  /* 0x00000007ff077e24 */ /* 0x000fce000f8e00ff */
.L_x_30:
[----:B------:R-:W-:Y:S05]  /*1920*/  @!P0 BRA `(.L_x_24) ;  /* 0x0000000000048947 */ /* 0x000fea0003800000 */
[----:B------:R-:W-:Y:S01]  /*1930*/  BPT.TRAP 0x1 ;  /* 0x000000040000795c */ /* 0x000fe20000300000 */
.L_x_24:
[----:B------:R-:W2:Y:S01]  /*1940*/  S2UR UR8, SR_CgaCtaId ;  /* 0x00000000000879c3 */ /* 0x000ea20000008800 */
[----:B------:R-:W-:Y:S01]  /*1950*/  UMOV UR7, 0x400 ;  /* 0x0000040000077882 */ /* 0x000fe20000000000 */
[----:B01----:R-:W-:Y:S01]  /*1960*/  IMAD.U32 R5, RZ, RZ, UR6 ;  /* 0x00000006ff057e24 */ /* 0x003fe2000f8e00ff */
[----:B------:R-:W-:Y:S01]  /*1970*/  SHF.L.U32 R4, R7, 0x1f, RZ ;  /* 0x0000001f07047819 */ /* 0x000fe200000006ff */
[----:B--2---:R-:W-:-:S06]  /*1980*/  ULEA UR7, UR8, UR7, 0x18 ;  /* 0x0000000708077291 */ /* 0x004fcc000f8ec03f */
[----:B------:R-:W-:-:S04]  /*1990*/  IMAD.U32 R6, RZ, RZ, UR7 ;  /* 0x00000007ff067e24 */ /* 0x000fc8000f8e00ff */
[----:B------:R-:W-:-:S04]  /*19a0*/  IMAD R5, R5, 0x8, R6 ;  /* 0x0000000805057824 */ /* 0x000fc800078e0206 */
[----:B------:R0:W1:Y:S01]  /*19b0*/  SYNCS.PHASECHK.TRANS64.TRYWAIT P1, [R5+URZ], R4 ;  /* 0x00000004050075a7 */ /* 0x000062000802017f */
[----:B------:R-:W-:Y:S05]  /*19c0*/  @!P0 BRA `(.L_x_25) ;  /* 0x0000000000048947 */ /* 0x000fea0003800000 */
[----:B------:R-:W-:Y:S01]  /*19d0*/  BPT.TRAP 0x1 ;  /* 0x000000040000795c */ /* 0x000fe20000300000 */
.L_x_25:
[----:B-1----:R-:W-:Y:S05]  /*19e0*/  @P1 BRA `(.L_x_26) ;  /* 0x0000000000081947 */ /* 0x002fea0003800000 */
[----:B------:R-:W1:Y:S02]  /*19f0*/  SYNCS.PHASECHK.TRANS64.TRYWAIT P1, [R5+URZ], R4 ;  /* 0x00000004050075a7 */ /* 0x000e64000802017f */
[----:B-1----:R-:W-:Y:S05]  /*1a00*/  @!P1 BRA `(.L_x_27) ;  /* 0x0000004400089947 */ /* 0x002fea0003800000 */
.L_x_26:
[----:B------:R-:W-:Y:S01]  /*1a10*/  ULEA UR7, UR6, UR4, 0xa ;  /* 0x0000000406077291 */ /* 0x000fe2000f8e503f */
[----:B------:R-:W-:Y:S01]  /*1a20*/  WARPGROUP.ARRIVE ;  /* 0x00000000000079c5 */ /* 0x000fe20000000000 */
[----:B------:R-:W-:Y:S01]  /*1a30*/  ULEA UR12, UR6, UR5, 0x9 ;  /* 0x00000005060c7291 */ /* 0x000fe2000f8e483f */
[----:B------:R-:W-:Y:S01]  /*1a40*/  UMOV UR9, 0x40000040 ;  /* 0x4000004000097882 */ /* 0x000fe20000000000 */
[----:B------:R-:W-:-:S03]  /*1a50*/  UMOV UR11, 0x40000040 ;  /* 0x40000040000b7882 */ /* 0x000fc60000000000 */
[----:B------:R-:W-:Y:S02]  /*1a60*/  UMOV UR8, UR7 ;  /* 0x0000000700087c82 */ /* 0x000fe40008000000 */
[----:B------:R-:W-:Y:S02]  /*1a70*/  UMOV UR10, UR12 ;  /* 0x0000000c000a7c82 */ /* 0x000fe40008000000 */
[----:B------:R-:W-:Y:S01]  /*1a80*/  IGMMA.64x64x32.S8.S8 R24, gdesc[UR8], R24, gsb0 ;  /* 0x01e00000081879f1 */ /* 0x000fe20008041018 */
        /* <DEDUP_REMOVED lines=23> */
[----:B------:R-:W-:Y:S01]  /*1c00*/  BPT.TRAP 0x1 ;  /* 0x000000040000795c */ /* 0x000fe20000300000 */
.L_x_28:
[----:B------:R-:W-:-:S13]  /*1c10*/  ISETP.NE.AND P1, PT, R23, RZ, PT ;  /* 0x000000ff1700720c */ /* 0x000fda0003f25270 */
[----:B01----:R-:W-:-:S04]  /*1c20*/  @P1 IMAD R4, R3, 0x8, R6 ;  /* 0x0000000803041824 */ /* 0x003fc800078e0206 */
[----:B------:R-:W-:-:S05]  /*1c30*/  @P1 VIADD R5, R4, 0x48 ;  /* 0x0000004804051836 */ /* 0x000fca0000000000 */
[----:B------:R-:W-:-:S04]  /*1c40*/  @P1 PRMT R5, R22, 0x654, R5 ;  /* 0x0000065416051816 */ /* 0x000fc80000000005 */
[----:B------:R0:W-:Y:S01]  /*1c50*/  @P1 SYNCS.ARRIVE.TRANS64.RED.A1T0 RZ, [R5+URZ], RZ ;  /* 0x000000ff05ff19a7 */ /* 0x0001e2000810043f */
[----:B------:R-:W-:-:S13]  /*1c60*/  ISETP.GT.U32.AND P1, PT, R19, 0x1, PT ;  /* 0x000000011300780c */ /* 0x000fda0003f24070 */
[----:B0-----:R-:W-:Y:S05]  /*1c70*/  @P1 BRA `(.L_x_29) ;  /* 0x0000000000041947 */ /* 0x001fea0003800000 */
[----:B------:R-:W-:Y:S01]  /*1c80*/  BPT.TRAP 0x1 ;  /* 0x000000040000795c */ /* 0x000fe20000300000 */
.L_x_29:
[----:B------:R-:W-:Y:S01]  /*1c90*/  UIADD3 UR6, UR6, 0x1, URZ ;  /* 0x0000000106067890 */ /* 0x000fe2000fffe03f */
[C---:B------:R-:W-:Y:S01]  /*1ca0*/  ISETP.GT.AND P2, PT, R0.reuse, 0x1, PT ;  /* 0x000000010000780c */ /* 0x040fe20003f44270 */
[----:B------:R-:W-:Y:S02]  /*1cb0*/  VIADD R3, R3, 0x1 ;  /* 0x0000000103037836 */ /* 0x000fe40000000000 */
[----:B------:R-:W-:Y:S01]  /*1cc0*/  UISETP.NE.AND UP0, UPT, UR6, 0x9, UPT ;  /* 0x000000090600788c */ /* 0x000fe2000bf05270 */
[----:B------:R-:W-:Y:S02]  /*1cd0*/  VIADD R0, R0, 0xffffffff ;  /* 0xffffffff00007836 */ /* 0x000fe40000000000 */
[C---:B------:R-:W-:Y:S01]  /*1ce0*/  ISETP.NE.AND P1, PT, R3.reuse, 0x9, PT ;  /* 0x000000090300780c */ /* 0x040fe20003f25270 */
[----:B------:R-:W-:Y:S02]  /*1cf0*/  USEL UR7, URZ, 0x1, UP0 ;  /* 0x000000013f077887 */ /* 0x000fe40008000000 */
[----:B------:R-:W-:Y:S01]  /*1d00*/  USEL UR6, UR6, URZ, UP0 ;  /* 0x0000003f06067287 */ /* 0x000fe20008000000 */
[----:B------:R-:W-:-:S03]  /*1d10*/  SEL R3, R3, RZ, P1 ;  /* 0x000000ff03037207 */ /* 0x000fc60000800000 */
[----:B------:R-:W-:Y:S01]  /*1d20*/  LOP3.LUT R7, R7, UR7, RZ, 0x3c, !PT ;  /* 0x0000000707077c12 */ /* 0x000fe2000f8e3cff */
[----:B------:R-:W-:Y:S07]  /*1d30*/  @P2 BRA `(.L_x_30) ;  /* 0xfffffff800f82947 */ /* 0x000fee000383ffff */
.L_x_23:
[----:B------:R-:W2:Y:S02]  /*1d40*/  LDC R0, c[0x0][0x28c] ;  /* 0x0000a300ff007b82 */ /* 0x000ea40000000800 */
[----:B--2---:R-:W-:-:S13]  /*1d50*/  ISETP.GE.AND P1, PT, R0, 0x1, PT ;  /* 0x000000010000780c */ /* 0x004fda0003f26270 */
[----:B------:R-:W-:Y:S05]  /*1d60*/  @!P1 BRA `(.L_x_31) ;  /* 0x0000000000509947 */ /* 0x000fea0003800000 */
[----:B------:R-:W-:Y:S05]  /*1d70*/  @!P0 BRA `(.L_x_32) ;  /* 0x0000000000048947 */ /* 0x000fea0003800000 */
[----:B------:R-:W-:Y:S01]  /*1d80*/  BPT.TRAP 0x1 ;  /* 0x000000040000795c */ /* 0x000fe20000300000 */
.L_x_32:
[----:B------:R-:W-:Y:S01]  /*1d90*/  ISETP.NE.AND P0, PT, R23, RZ, PT ;  /* 0x000000ff1700720c */ /* 0x000fe20003f05270 */
[----:B------:R-:W-:Y:S01]  /*1da0*/  BSSY B0, `(.L_x_33) ;  /* 0x000000e000007945 */ /* 0x000fe20003800000 */
[----:B------:R-:W-:-:S11]  /*1db0*/  ISETP.GT.U32.AND P1, PT, R19, 0x1, PT ;  /* 0x000000011300780c */ /* 0x000fd60003f24070 */
[----:B------:R-:W-:Y:S05]  /*1dc0*/  @!P0 BRA `(.L_x_34) ;  /* 0x00000000002c8947 */ /* 0x000fea0003800000 */
[----:B------:R-:W-:-:S04]  /*1dd0*/  UISETP.LT.AND UP0, UPT, UR40, 0x1, UPT ;  /* 0x000000012800788c */ /* 0x000fc8000bf01270 */
[----:B------:R-:W-:-:S04]  /*1de0*/  USEL UR6, UR40, 0x1, UP0 ;  /* 0x0000000128067887 */ /* 0x000fc80008000000 */
[----:B------:R-:W-:-:S04]  /*1df0*/  UIADD3 UR6, UR39, UR40, -UR6 ;  /* 0x0000002827067290 */ /* 0x000fc8000fffe806 */
[----:B------:R-:W-:-:S04]  /*1e00*/  UIMAD.WIDE.U32 UR4, UR6, 0x38e38e39, URZ ;  /* 0x38e38e39060478a5 */ /* 0x000fc8000f8e003f */
[----:B------:R-:W-:-:S04]  /*1e10*/  USHF.R.U32.HI UR4, URZ, 0x1, UR5 ;  /* 0x000000013f047899 */ /* 0x000fc80008011605 */
[----:B------:R-:W-:-:S06]  /*1e20*/  UIMAD UR6, UR4, -0x9, UR6 ;  /* 0xfffffff7040678a4 */ /* 0x000fcc000f8e0206 */
[----:B------:R-:W-:-:S04]  /*1e30*/  IMAD.U32 R3, RZ, RZ, UR6 ;  /* 0x00000006ff037e24 */ /* 0x000fc8000f8e00ff */
[----:B------:R-:W-:-:S04]  /*1e40*/  IMAD R0, R3, 0x8, R6 ;  /* 0x0000000803007824 */ /* 0x000fc800078e0206 */
[----:B------:R-:W-:-:S05]  /*1e50*/  VIADD R3, R0, 0x48 ;  /* 0x0000004800037836 */ /* 0x000fca0000000000 */
[----:B------:R-:W-:-:S04]  /*1e60*/  PRMT R3, R22, 0x654, R3 ;  /* 0x0000065416037816 */ /* 0x000fc80000000003 */
[----:B------:R2:W-:Y:S03]  /*1e70*/  SYNCS.ARRIVE.TRANS64.RED.A1T0 RZ, [R3+URZ], RZ ;  /* 0x000000ff03ff79a7 */ /* 0x0005e6000810043f */
.L_x_34:
[----:B------:R-:W-:Y:S05]  /*1e80*/  BSYNC B0 ;  /* 0x0000000000007941 */ /* 0x000fea0003800000 */
.L_x_33:
[----:B------:R-:W-:Y:S05]  /*1e90*/  @P1 BRA `(.L_x_31) ;  /* 0x0000000000041947 */ /* 0x000fea0003800000 */
[----:B------:R-:W-:Y:S01]  /*1ea0*/  BPT.TRAP 0x1 ;  /* 0x000000040000795c */ /* 0x000fe20000300000 */
.L_x_31:
[----:B------:R-:W3:Y:S01]  /*1eb0*/  LDC R8, c[0x0][0x288] ;  /* 0x0000a200ff087b82 */ /* 0x000ee20000000800 */
[----:B01----:R-:W-:Y:S01]  /*1ec0*/  LOP3.LUT R4, R18, 0x60, RZ, 0xc0, !PT ;  /* 0x0000006012047812 */ /* 0x003fe200078ec0ff */
[----:B------:R-:W-:Y:S01]  /*1ed0*/  IMAD.SHL.U32 R7, R60, 0x40, RZ ;  /* 0x000000403c077824 */ /* 0x000fe200078e00ff */
[----:B------:R-:W-:Y:S01]  /*1ee0*/  UIADD3 UR39, UR40, UR39, URZ ;  /* 0x0000002728277290 */ /* 0x000fe2000fffe03f */
[----:B------:R-:W-:Y:S01]  /*1ef0*/  SHF.R.U32.HI R0, RZ, 0x2, R18 ;  /* 0x00000002ff007819 */ /* 0x000fe20000011612 */
[----:B------:R-:W-:Y:S01]  /*1f00*/  IMAD.SHL.U32 R13, R59, 0x80, RZ ;  /* 0x000000803b0d7824 */ /* 0x000fe200078e00ff */
[----:B------:R-:W-:Y:S01]  /*1f10*/  SHF.R.U32.HI R6, RZ, 0x1, R4 ;  /* 0x00000001ff067819 */ /* 0x000fe20000011604 */
[----:B------:R-:W-:Y:S01]  /*1f20*/  UISETP.GT.U32.AND UP0, UPT, UR39, 0x8, UPT ;  /* 0x000000082700788c */ /* 0x000fe2000bf04070 */
[----:B------:R-:W-:Y:S01]  /*1f30*/  LOP3.LUT R4, R18, 0x3, RZ, 0xc0, !PT ;  /* 0x0000000312047812 */ /* 0x000fe200078ec0ff */
[----:B------:R-:W-:Y:S01]  /*1f40*/  ULDC UR7, c[0x0][0x284] ;  /* 0x0000a10000077ab9 */ /* 0x000fe20000000800 */
[----:B------:R-:W-:Y:S01]  /*1f50*/  SHF.R.U32.HI R5, RZ, 0x7, R18 ;  /* 0x00000007ff057819 */ /* 0x000fe20000011612 */
[----:B------:R-:W-:Y:S01]  /*1f60*/  UISETP.LT.U32.AND UP0, UPT, UR40, 0x9, UP0 ;  /* 0x000000092800788c */ /* 0x000fe20008701070 */
[----:B--2---:R-:W-:Y:S01]  /*1f70*/  LOP3.LUT R3, R0, 0x7, RZ, 0xc0, !PT ;  /* 0x0000000700037812 */ /* 0x004fe200078ec0ff */
[----:B------:R-:W-:Y:S01]  /*1f80*/  UISETP.GE.U32.AND UP1, UPT, UR40, 0x9, UPT ;  /* 0x000000092800788c */ /* 0x000fe2000bf26070 */
[----:B------:R-:W-:Y:S01]  /*1f90*/  LOP3.LUT R0, R5, 0x1, RZ, 0xc0, !PT ;  /* 0x0000000105007812 */ /* 0x000fe200078ec0ff */
[----:B------:R-:W-:Y:S01]  /*1fa0*/  ULDC.64 UR8, c[0x0][0x5d0] ;  /* 0x0001740000087ab9 */ /* 0x000fe20000000a00 */
[----:B------:R-:W-:Y:S01]  /*1fb0*/  SHF.R.S32.HI R14, RZ, 0x1f, R61 ;  /* 0x0000001fff0e7819 */ /* 0x000fe2000001143d */
[----:B------:R-:W-:Y:S01]  /*1fc0*/  UIMAD.WIDE.U32 UR4, UR39, 0x38e38e39, URZ ;  /* 0x38e38e39270478a5 */ /* 0x000fe2000f8e003f */
[----:B------:R-:W-:Y:S01]  /*1fd0*/  IADD3 R5, RZ, -R6, -R3 ;  /* 0x80000006ff057210 */ /* 0x000fe20007ffe803 */
[----:B------:R-:W-:Y:S01]  /*1fe0*/  IMAD.SHL.U32 R10, R0, 0x40, RZ ;  /* 0x00000040000a7824 */ /* 0x000fe200078e00ff */
[----:B------:R-:W-:-:S02]  /*1ff0*/  USEL UR6, URZ, 0x1, !UP0 ;  /* 0x000000013f067887 */ /* 0x000fc4000c000000 */
[----:B------:R-:W-:Y:S01]  /*2000*/  USHF.R.U32.HI UR4, URZ, 0x1, UR5 ;  /* 0x000000013f047899 */ /* 0x000fe20008011605 */
[----:B------:R-:W-:Y:S01]  /*2010*/  IMAD R0, R0, -0x40, R5 ;  /* 0xffffffc000007824 */ /* 0x000fe200078e0205 */
[----:B---3--:R-:W-:Y:S01]  /*2020*/  ISETP.GE.AND P0, PT, R7, R8, PT ;  /* 0x000000080700720c */ /* 0x008fe20003f06270 */
[----:B------:R-:W-:Y:S01]  /*2030*/  IMAD R12, R4, -0x2, R8 ;  /* 0xfffffffe040c7824 */ /* 0x000fe200078e0208 */
[----:B------:R-:W-:Y:S01]  /*2040*/  ULOP3.LUT UR38, UR38, UR6, URZ, 0x3c, !UPT ;  /* 0x0000000626267292 */ /* 0x000fe2000f8e3c3f */
[----:B------:R-:W-:Y:S01]  /*2050*/  IMAD.SHL.U32 R8, R18, 0x2, RZ ;  /* 0x0000000212087824 */ /* 0x000fe200078e00ff */
[----:B------:R-:W-:Y:S01]  /*2060*/  ISETP.GE.OR P0, PT, R13, UR7, P0 ;  /* 0x000000070d007c0c */ /* 0x000fe20008706670 */
[----:B------:R-:W-:Y:S01]  /*2070*/  IMAD R4, R14, UR8, RZ ;  /* 0x000000080e047c24 */ /* 0x000fe2000f8e02ff */
[----:B------:R-:W-:Y:S01]  /*2080*/  LOP3.LUT R3, R10, 0x40, R3, 0xe2, !PT ;  /* 0x000000400a037812 */ /* 0x000fe200078ee203 */
[----:B------:R-:W-:Y:S01]  /*2090*/  IMAD.WIDE R10, R59, 0x80, RZ ;  /* 0x000000803b0a7825 */ /* 0x000fe200078e02ff */
[----:B------:R-:W-:Y:S01]  /*20a0*/  LOP3.LUT R8, R7, 0x6, R8, 0xf8, !PT ;  /* 0x0000000607087812 */ /* 0x000fe200078ef808 */
[----:B------:R-:W-:Y:S01]  /*20b0*/  UIMAD UR39, UR4, -0x9, UR39 ;  /* 0xfffffff7042778a4 */ /* 0x000fe2000f8e0227 */
[----:B------:R-:W-:Y:S01]  /*20c0*/  IADD3 R20, -R13, UR7, R0 ;  /* 0x000000070d147c10 */ /* 0x000fe2000fffe100 */
[----:B------:R-:W-:Y:S01]  /*20d0*/  IMAD R15, R61, UR9, R4 ;  /* 0x000000093d0f7c24 */ /* 0x000fe2000f8e0204 */
[----:B------:R-:W-:Y:S01]  /*20e0*/  SHF.R.S32.HI R9, RZ, 0x1f, R8 ;  /* 0x0000001fff097819 */ /* 0x000fe20000011408 */
[----:B------:R-:W-:Y:S01]  /*20f0*/  @UP1 ULOP3.LUT UR38, UR38, 0x1, UR4, 0x78, !UPT ;  /* 0x0000000126261892 */ /* 0x000fe2000f8e7804 */
[----:B------:R-:W-:Y:S01]  /*2100*/  LOP3.LUT R67, R10, R3, R6, 0xfe, !PT ;  /* 0x000000030a437212 */ /* 0x000fe200078efe06 */
[----:B------:R-:W-:-:S02]  /*2110*/  IMAD.IADD R60, R12, 0x1, -R7 ;  /* 0x000000010c3c7824 */ /* 0x000fc400078e0a07 */
[----:B------:R-:W-:-:S04]  /*2120*/  IMAD.WIDE.U32 R4, R61, UR8, R8 ;  /* 0x000000083d047c25 */ /* 0x000fc8000f8e0008 */
[----:B------:R-:W-:Y:S02]  /*2130*/  IMAD.IADD R5, R5, 0x1, R15 ;  /* 0x0000000105057824 */ /* 0x000fe400078e020f */
[----:B------:R-:W-:Y:S01]  /*2140*/  IMAD.MOV.U32 R59, RZ, RZ, -0x1 ;  /* 0xffffffffff3b7424 */ /* 0x000fe200078e00ff */
[----:B------:R-:W-:Y:S06]  /*2150*/  @P0 BRA `(.L_x_35) ;  /* 0x0000001c00100947 */ /* 0x000fec0003800000 */
[----:B------:R-:W0:Y:S01]  /*2160*/  LDC.64 R12, c[0x0][0x5c8] ;  /* 0x00017200ff0c7b82 */ /* 0x000e220000000a00 */
[----:B------:R-:W-:Y:S01]  /*2170*/  ULDC.64 UR4, c[0x0][0x5c0] ;  /* 0x0001700000047ab9 */ /* 0x000fe20000000a00 */
[----:B------:R-:W-:Y:S01]  /*2180*/  BSSY B0, `(.L_x_35) ;  /* 0x00001c1000007945 */ /* 0x000fe20003800000 */
[-C--:B0-----:R-:W-:Y:S02]  /*2190*/  IMAD R0, R11, R12.reuse, RZ ;  /* 0x0000000c0b007224 */ /* 0x081fe400078e02ff */
[----:B------:R-:W-:-:S04]  /*21a0*/  IMAD.WIDE.U32 R4, R67, R12, R4 ;  /* 0x0000000c43047225 */ /* 0x000fc800078e0004 */
[----:B------:R-:W-:Y:S01]  /*21b0*/  IMAD R3, R67, R13, R0 ;  /* 0x0000000d43037224 */ /* 0x000fe200078e0200 */
[----:B------:R-:W-:-:S03]  /*21c0*/  IADD3 R6, P0, R4, UR4, RZ ;  /* 0x0000000404067c10 */ /* 0x000fc6000ff1e0ff */
[----:B------:R-:W-:Y:S01]  /*21d0*/  IMAD.IADD R3, R5, 0x1, R3 ;  /* 0x0000000105037824 */ /* 0x000fe200078e0203 */
[----:B------:R-:W-:-:S04]  /*21e0*/  LEA R4, P1, R12, R6, 0x3 ;  /* 0x000000060c047211 */ /* 0x000fc800078218ff */
[----:B------:R-:W-:Y:S02]  /*21f0*/  IADD3.X R7, R3, UR5, RZ, P0, !PT ;  /* 0x0000000503077c10 */ /* 0x000fe400087fe4ff */
[----:B-----5:R-:W-:Y:S02]  /*2200*/  ISETP.NE.AND P0, PT, R57, RZ, PT ;  /* 0x000000ff3900720c */ /* 0x020fe40003f05270 */
[----:B------:R-:W-:-:S11]  /*2210*/  LEA.HI.X R5, R12, R7, R13, 0x3, P1 ;  /* 0x000000070c057211 */ /* 0x000fd600008f1c0d */
[----:B------:R-:W-:Y:S05]  /*2220*/  @!P0 BRA `(.L_x_36) ;  /* 0x0000001400188947 */ /* 0x000fea0003800000 */
[----:B------:R-:W0:Y:S01]  /*2230*/  LDC.64 R62, c[0x0][0x5b0] ;  /* 0x00016c00ff3e7b82 */ /* 0x000e220000000a00 */
[----:B------:R-:W-:Y:S01]  /*2240*/  ULDC.64 UR4, c[0x0][0x5b8] ;  /* 0x00016e0000047ab9 */ /* 0x000fe20000000a00 */
[----:B------:R-:W-:Y:S01]  /*2250*/  ISETP.GE.AND P3, PT, R60, 0x1, PT ;  /* 0x000000013c00780c */ /* 0x000fe20003f66270 */
[----:B------:R-:W-:Y:S01]  /*2260*/  IMAD R0, R14, UR4, RZ ;  /* 0x000000040e007c24 */ /* 0x000fe2000f8e02ff */
[----:B------:R-:W-:Y:S01]  /*2270*/  BSSY B1, `(.L_x_37) ;  /* 0x000000e000017945 */ /* 0x000fe20003800000 */
[C---:B------:R-:W-:Y:S01]  /*2280*/  IMAD.WIDE.U32 R14, R61.reuse, UR4, R8 ;  /* 0x000000043d0e7c25 */ /* 0x040fe2000f8e0008 */
[----:B------:R-:W-:Y:S02]  /*2290*/  ISETP.LT.OR P1, PT, R20, 0x1, !P3 ;  /* 0x000000011400780c */ /* 0x000fe40005f21670 */
[----:B------:R-:W1:Y:S01]  /*22a0*/  LDC.64 R64, c[0x0][0x5a8] ;  /* 0x00016a00ff407b82 */ /* 0x000e620000000a00 */
[----:B------:R-:W-:Y:S02]  /*22b0*/  IMAD R13, R61, UR5, R0 ;  /* 0x000000053d0d7c24 */ /* 0x000fe4000f8e0200 */
[----:B------:R-:W-:-:S02]  /*22c0*/  IMAD.MOV.U32 R12, RZ, RZ, R14 ;  /* 0x000000ffff0c7224 */ /* 0x000fc400078e000e */
[----:B------:R-:W-:Y:S02]  /*22d0*/  IMAD.IADD R13, R15, 0x1, R13 ;  /* 0x000000010f0d7824 */ /* 0x000fe400078e020d */
[-C--:B0-----:R-:W-:Y:S02]  /*22e0*/  IMAD R10, R11, R62.reuse, RZ ;  /* 0x0000003e0b0a7224 */ /* 0x081fe400078e02ff */
[----:B------:R-:W-:-:S04]  /*22f0*/  IMAD.WIDE.U32 R8, R67, R62, R12 ;  /* 0x0000003e43087225 */ /* 0x000fc800078e000c */
[----:B------:R-:W-:Y:S01]  /*2300*/  IMAD R21, R67, R63, R10 ;  /* 0x0000003f43157224 */ /* 0x000fe200078e020a */
[----:B-1----:R-:W-:-:S04]  /*2310*/  IADD3 R8, P0, R8, R64, RZ ;  /* 0x0000004008087210 */ /* 0x002fc80007f1e0ff */
[----:B------:R-:W-:Y:S01]  /*2320*/  IADD3.X R9, R65, R9, R21, P0, !PT ;  /* 0x0000000941097210 */ /* 0x000fe200007fe415 */
[----:B------:R-:W-:Y:S08]  /*2330*/  @P1 BRA `(.L_x_38) ;  /* 0x0000000000041947 */ /* 0x000ff00003800000 */
[----:B------:R0:W5:Y:S02]  /*2340*/  LDG.E.U8 R58, desc[UR36][R8.64] ;  /* 0x00000024083a7981 */ /* 0x000164000c1e1100 */
.L_x_38:
[----:B------:R-:W-:Y:S05]  /*2350*/  BSYNC B1 ;  /* 0x0000000000017941 */ /* 0x000fea0003800000 */
.L_x_37:
[----:B-----5:R-:W-:Y:S01]  /*2360*/  LOP3.LUT R0, R58, 0xffff, RZ, 0xc0, !PT ;  /* 0x0000ffff3a007812 */ /* 0x020fe200078ec0ff */
[----:B------:R-:W-:Y:S01]  /*2370*/  IMAD.SHL.U32 R10, R62, 0x8, RZ ;  /* 0x000000083e0a7824 */ /* 0x000fe200078e00ff */
[----:B------:R-:W-:Y:S01]  /*2380*/  ISETP.GE.AND P2, PT, R60, 0x2, PT ;  /* 0x000000023c00780c */ /* 0x000fe20003f46270 */
[----:B------:R-:W-:Y:S01]  /*2390*/  BSSY B1, `(.L_x_39) ;  /* 0x000000e000017945 */ /* 0x000fe20003800000 */
[----:B------:R-:W-:Y:S02]  /*23a0*/  PRMT R0, R0, 0x8880, RZ ;  /* 0x0000888000007816 */ /* 0x000fe400000000ff */
[----:B------:R-:W-:Y:S02]  /*23b0*/  ISETP.LT.OR P0, PT, R20, 0x1, !P2 ;  /* 0x000000011400780c */ /* 0x000fe40005701670 */
[----:B------:R-:W-:Y:S01]  /*23c0*/  SHF.L.U64.HI R11, R62, 0x3, R63 ;  /* 0x000000033e0b7819 */ /* 0x000fe2000001023f */
[----:B------:R-:W-:-:S04]  /*23d0*/  IMAD R3, R0, R57, RZ ;  /* 0x0000003900037224 */ /* 0x000fc800078e02ff */
[----:B------:R-:W-:Y:S02]  /*23e0*/  @!P1 IMAD R15, R24, R56, R3 ;  /* 0x00000038180f9224 */ /* 0x000fe400078e0203 */
[----:B------:R-:W-:-:S03]  /*23f0*/  IMAD.WIDE.U32 R10, R67, R62, R10 ;  /* 0x0000003e430a7225 */ /* 0x000fc600078e000a */
[----:B------:R1:W-:Y:S01]  /*2400*/  @!P1 STG.E.U8 desc[UR36][R6.64], R15 ;  /* 0x0000000f06009986 */ /* 0x0003e2000c101124 */
[----:B------:R-:W-:Y:S01]  /*2410*/  IADD3 R10, P4, P5, R14, R64, R10 ;  /* 0x000000400e0a7210 */ /* 0x000fe20007d9e00a */
[----:B------:R-:W-:Y:S01]  /*2420*/  IMAD.IADD R14, R21, 0x1, R11 ;  /* 0x00000001150e7824 */ /* 0x000fe200078e020b */
[----:B------:R-:W-:Y:S11]  /*2430*/  @P0 BRA `(.L_x_40) ;  /* 0x00000000000c0947 */ /* 0x000ff60003800000 */
[----:B------:R-:W2:Y:S02]  /*2440*/  LDG.E.U8 R58, desc[UR36][R8.64+0x1] ;  /* 0x00000124083a7981 */ /* 0x000ea4000c1e1100 */
[----:B--2---:R-:W-:-:S05]  /*2450*/  PRMT R0, R58, 0x8880, RZ ;  /* 0x000088803a007816 */ /* 0x004fca00000000ff */
[----:B------:R-:W-:-:S07]  /*2460*/  IMAD R3, R0, R57, RZ ;  /* 0x0000003900037224 */ /* 0x000fce00078e02ff */
.L_x_40:
[----:B------:R-:W-:Y:S05]  /*2470*/  BSYNC B1 ;  /* 0x0000000000017941 */ /* 0x000fea0003800000 */
.L_x_39:
[----:B------:R-:W-:Y:S01]  /*2480*/  ISETP.LT.OR P3, PT, R20, 0x9, !P3 ;  /* 0x000000091400780c */ /* 0x000fe20005f61670 */
[----:B------:R-:W-:Y:S01]  /*2490*/  @!P0 IMAD R25, R25, R56, R3 ;  /* 0x0000003819198224 */ /* 0x000fe200078e0203 */
[C---:B------:R-:W-:Y:S01]  /*24a0*/  ISETP.GE.AND P1, PT, R60.reuse, 0x9, PT ;  /* 0x000000093c00780c */ /* 0x040fe20003f26270 */
[----:B------:R-:W-:Y:S01]  /*24b0*/  BSSY B1, `(.L_x_41) ;  /* 0x000000b000017945 */ /* 0x000fe20003800000 */
[----:B------:R-:W-:Y:S02]  /*24c0*/  IADD3.X R11, R13, R65, R14, P4, P5 ;  /* 0x000000410d0b7210 */ /* 0x000fe400027ea40e */
[----:B------:R2:W-:Y:S01]  /*24d0*/  @!P0 STG.E.U8 desc[UR36][R6.64+0x1], R25 ;  /* 0x0000011906008986 */ /* 0x0005e2000c101124 */
[----:B------:R-:W-:Y:S02]  /*24e0*/  ISETP.GE.AND P0, PT, R60, 0xa, PT ;  /* 0x0000000a3c00780c */ /* 0x000fe40003f06270 */
[C---:B------:R-:W-:Y:S02]  /*24f0*/  ISETP.LT.OR P2, PT, R20.reuse, 0x9, !P2 ;  /* 0x000000091400780c */ /* 0x040fe40005741670 */
[----:B------:R-:W-:-:S02]  /*2500*/  ISETP.LT.OR P5, PT, R20, 0x1, !P1 ;  /* 0x000000011400780c */ /* 0x000fc40004fa1670 */
[----:B------:R-:W-:Y:S01]  /*2510*/  ISETP.LT.OR P4, PT, R20, 0x1, !P0 ;  /* 0x000000011400780c */ /* 0x000fe20004781670 */
[----:B------:R-:W-:-:S12]  /*2520*/  @P3 BRA `(.L_x_42) ;  /* 0x00000000000c3947 */ /* 0x000fd80003800000 */
[----:B------:R-:W3:Y:S02]  /*2530*/  LDG.E.U8 R58, desc[UR36][R10.64] ;  /* 0x000000240a3a7981 */ /* 0x000ee4000c1e1100 */
[----:B---3--:R-:W-:-:S05]  /*2540*/  PRMT R0, R58, 0x8880, RZ ;  /* 0x000088803a007816 */ /* 0x008fca00000000ff */
[----:B------:R-:W-:-:S07]  /*2550*/  IMAD R3, R0, R57, RZ ;  /* 0x0000003900037224 */ /* 0x000fce00078e02ff */
.L_x_42:
[----:B------:R-:W-:Y:S05]  /*2560*/  BSYNC B1 ;  /* 0x0000000000017941 */ /* 0x000fea0003800000 */
.L_x_41:
[----:B------:R-:W-:Y:S01]  /*2570*/  @!P3 IMAD R13, R26, R56, R3 ;  /* 0x000000381a0db224 */ /* 0x000fe200078e0203 */
[----:B------:R-:W-:Y:S04]  /*2580*/  BSSY B1, `(.L_x_43) ;  /* 0x0000006000017945 */ /* 0x000fe80003800000 */
[----:B------:R3:W-:Y:S01]  /*2590*/  @!P3 STG.E.U8 desc[UR36][R4.64], R13 ;  /* 0x0000000d0400b986 */ /* 0x0007e2000c101124 */
[----:B------:R-:W-:Y:S05]  /*25a0*/  @P2 BRA `(.L_x_44) ;  /* 0x00000000000c2947 */ /* 0x000fea0003800000 */
[----:B------:R-:W4:Y:S02]  /*25b0*/  LDG.E.U8 R58, desc[UR36][R10.64+0x1] ;  /* 0x000001240a3a7981 */ /* 0x000f24000c1e1100 */
[----:B----4-:R-:W-:-:S05]  /*25c0*/  PRMT R0, R58, 0x8880, RZ ;  /* 0x000088803a007816 */ /* 0x010fca00000000ff */
[----:B------:R-:W-:-:S07]  /*25d0*/  IMAD R3, R0, R57, RZ ;  /* 0x0000003900037224 */ /* 0x000fce00078e02ff */
.L_x_44:
[----:B------:R-:W-:Y:S05]  /*25e0*/  BSYNC B1 ;  /* 0x0000000000017941 */ /* 0x000fea0003800000 */
.L_x_43:
[----:B------:R-:W-:Y:S01]  /*25f0*/  @!P2 IMAD R27, R27, R56, R3 ;  /* 0x000000381b1ba224 */ /* 0x000fe200078e0203 */
[----:B------:R-:W-:Y:S04]  /*2600*/  BSSY B1, `(.L_x_45) ;  /* 0x0000006000017945 */ /* 0x000fe80003800000 */
[----:B------:R4:W-:Y:S01]  /*2610*/  @!P2 STG.E.U8 desc[UR36][R4.64+0x1], R27 ;  /* 0x0000011b0400a986 */ /* 0x0009e2000c101124 */
[----:B------:R-:W-:Y:S05]  /*2620*/  @P5 BRA `(.L_x_46) ;  /* 0x00000000000c5947 */ /* 0x000fea0003800000 */
[----:B------:R-:W5:Y:S02]  /*2630*/  LDG.E.U8 R58, desc[UR36][R8.64+0x8] ;  /* 0x00000824083a7981 */ /* 0x000f64000c1e1100 */
[----:B-----5:R-:W-:-:S05]  /*2640*/  PRMT R0, R58, 0x8880, RZ ;  /* 0x000088803a007816 */ /* 0x020fca00000000ff */
[----:B------:R-:W-:-:S07]  /*2650*/  IMAD R3, R0, R57, RZ ;  /* 0x0000003900037224 */ /* 0x000fce00078e02ff */
.L_x_46:
[----:B------:R-:W-:Y:S05]  /*2660*/  BSYNC B1 ;  /* 0x0000000000017941 */ /* 0x000fea0003800000 */
.L_x_45:
[----:B---3--:R-:W-:Y:S01]  /*2670*/  @!P5 IMAD R13, R28, R56, R3 ;  /* 0x000000381c0dd224 */ /* 0x008fe200078e0203 */
[----:B------:R-:W-:Y:S04]  /*2680*/  BSSY B1, `(.L_x_47) ;  /* 0x0000006000017945 */ /* 0x000fe80003800000 */
[----:B------:R3:W-:Y:S01]  /*2690*/  @!P5 STG.E.U8 desc[UR36][R6.64+0x8], R13 ;  /* 0x0000080d0600d986 */ /* 0x0007e2000c101124 */
[----:B------:R-:W-:Y:S05]  /*26a0*/  @P4 BRA `(.L_x_48) ;  /* 0x00000000000c4947 */ /* 0x000fea0003800000 */
[----:B------:R-:W5:Y:S02]  /*26b0*/  LDG.E.U8 R58, desc[UR36][R8.64+0x9] ;  /* 0x00000924083a7981 */ /* 0x000f64000c1e1100 */
[----:B-----5:R-:W-:-:S05]  /*26c0*/  PRMT R0, R58, 0x8880, RZ ;  /* 0x000088803a007816 */ /* 0x020fca00000000ff */
[----:B------:R-:W-:-:S07]  /*26d0*/  IMAD R3, R0, R57, RZ ;  /* 0x0000003900037224 */ /* 0x000fce00078e02ff */
.L_x_48:
[----:B------:R-:W-:Y:S05]  /*26e0*/  BSYNC B1 ;  /* 0x0000000000017941 */ /* 0x000fea0003800000 */
.L_x_47:
[----:B------:R-:W-:Y:S01]  /*26f0*/  ISETP.LT.OR P1, PT, R20, 0x9, !P1 ;  /* 0x000000091400780c */ /* 0x000fe20004f21670 */
[----:B------:R-:W-:Y:S01]  /*2700*/  @!P4 IMAD R29, R29, R56, R3 ;  /* 0x000000381d1dc224 */ /* 0x000fe200078e0203 */
[C---:B------:R-:W-:Y:S01]  /*2710*/  ISETP.GE.AND P3, PT, R60.reuse, 0x11, PT ;  /* 0x000000113c00780c */ /* 0x040fe20003f66270 */
[----:B------:R-:W-:Y:S01]  /*2720*/  BSSY B1, `(.L_x_49) ;  /* 0x000000a000017945 */ /* 0x000fe20003800000 */
[----:B------:R-:W-:Y:S02]  /*2730*/  ISETP.GE.AND P2, PT, R60, 0x12, PT ;  /* 0x000000123c00780c */ /* 0x000fe40003f46270 */
[----:B------:R0:W-:Y:S01]  /*2740*/  @!P4 STG.E.U8 desc[UR36][R6.64+0x9], R29 ;  /* 0x0000091d0600c986 */ /* 0x0001e2000c101124 */
[C---:B------:R-:W-:Y:S02]  /*2750*/  ISETP.LT.OR P0, PT, R20.reuse, 0x9, !P0 ;  /* 0x000000091400780c */ /* 0x040fe40004701670 */
[C---:B------:R-:W-:Y:S02]  /*2760*/  ISETP.LT.OR P5, PT, R20.reuse, 0x1, !P3 ;  /* 0x000000011400780c */ /* 0x040fe40005fa1670 */
[----:B------:R-:W-:-:S02]  /*2770*/  ISETP.LT.OR P4, PT, R20, 0x1, !P2 ;  /* 0x000000011400780c */ /* 0x000fc40005781670 */
[----:B------:R-:W-:Y:S11]  /*2780*/  @P1 BRA `(.L_x_50) ;  /* 0x00000000000c1947 */ /* 0x000ff60003800000 */
[----:B------:R-:W5:Y:S02]  /*2790*/  LDG.E.U8 R58, desc[UR36][R10.64+0x8] ;  /* 0x000008240a3a7981 */ /* 0x000f64000c1e1100 */
[----:B-----5:R-:W-:-:S05]  /*27a0*/  PRMT R0, R58, 0x8880, RZ ;  /* 0x000088803a007816 */ /* 0x020fca00000000ff */
[----:B------:R-:W-:-:S07]  /*27b0*/  IMAD R3, R0, R57, RZ ;  /* 0x0000003900037224 */ /* 0x000fce00078e02ff */
.L_x_50:
[----:B------:R-:W-:Y:S05]  /*27c0*/  BSYNC B1 ;  /* 0x0000000000017941 */ /* 0x000fea0003800000 */
.L_x_49:
[----:B---3--:R-:W-:Y:S01]  /*27d0*/  @!P1 IMAD R13, R30, R56, R3 ;  /* 0x000000381e0d9224 */ /* 0x008fe200078e0203 */
[----:B------:R-:W-:Y:S04]  /*27e0*/  BSSY B1, `(.L_x_51) ;  /* 0x0000006000017945 */ /* 0x000fe80003800000 */
[----:B------:R3:W-:Y:S01]  /*27f0*/  @!P1 STG.E.U8 desc[UR36][R4.64+0x8], R13 ;  /* 0x0000080d04009986 */ /* 0x0007e2000c101124 */
[----:B------:R-:W-:Y:S05]  /*2800*/  @P0 BRA `(.L_x_52) ;  /* 0x00000000000c0947 */ /* 0x000fea0003800000 */
[----:B------:R-:W5:Y:S02]  /*2810*/  LDG.E.U8 R58, desc[UR36][R10.64+0x9] ;  /* 0x000009240a3a7981 */ /* 0x000f64000c1e1100 */
[----:B-----5:R-:W-:-:S05]  /*2820*/  PRMT R0, R58, 0x8880, RZ ;  /* 0x000088803a007816 */ /* 0x020fca00000000ff */
[----:B------:R-:W-:-:S07]  /*2830*/  IMAD R3, R0, R57, RZ ;  /* 0x0000003900037224 */ /* 0x000fce00078e02ff */
.L_x_52:
[----:B------:R-:W-:Y:S05]  /*2840*/  BSYNC B1 ;  /* 0x0000000000017941 */ /* 0x000fea0003800000 */
.L_x_51:
[----:B------:R-:W-:Y:S01]  /*2850*/  @!P0 IMAD R31, R31, R56, R3 ;  /* 0x000000381f1f8224 */ /* 0x000fe200078e0203 */
[----:B------:R-:W-:Y:S04]  /*2860*/  BSSY B1, `(.L_x_53) ;  /* 0x0000006000017945 */ /* 0x000fe80003800000 */
[----:B------:R0:W-:Y:S01]  /*2870*/  @!P0 STG.E.U8 desc[UR36][R4.64+0x9], R31 ;  /* 0x0000091f04008986 */ /* 0x0001e2000c101124 */
[----:B------:R-:W-:Y:S05]  /*2880*/  @P5 BRA `(.L_x_54) ;  /* 0x00000000000c5947 */ /* 0x000fea0003800000 */
[----:B------:R-:W5:Y:S02]  /*2890*/  LDG.E.U8 R58, desc[UR36][R8.64+0x10] ;  /* 0x00001024083a7981 */ /* 0x000f64000c1e1100 */
[----:B-----5:R-:W-:-:S05]  /*28a0*/  PRMT R0, R58, 0x8880, RZ ;  /* 0x000088803a007816 */ /* 0x020fca00000000ff */
[----:B------:R-:W-:-:S07]  /*28b0*/  IMAD R3, R0, R57, RZ ;  /* 0x0000003900037224 */ /* 0x000fce00078e02ff */
.L_x_54:
[----:B------:R-:W-:Y:S05]  /*28c0*/  BSYNC B1 ;  /* 0x0000000000017941 */ /* 0x000fea0003800000 */
.L_x_53:
[----:B---3--:R-:W-:Y:S01]  /*28d0*/  @!P5 IMAD R13, R32, R56, R3 ;  /* 0x00000038200dd224 */ /* 0x008fe200078e0203 */
[----:B------:R-:W-:Y:S04]  /*28e0*/  BSSY B1, `(.L_x_55) ;  /* 0x0000006000017945 */ /* 0x000fe80003800000 */
[----:B------:R3:W-:Y:S01]  /*28f0*/  @!P5 STG.E.U8 desc[UR36][R6.64+0x10], R13 ;  /* 0x0000100d0600d986 */ /* 0x0007e2000c101124 */
[----:B------:R-:W-:Y:S05]  /*2900*/  @P4 BRA `(.L_x_56) ;  /* 0x00000000000c4947 */ /* 0x000fea0003800000 */
[----:B------:R-:W5:Y:S02]  /*2910*/  LDG.E.U8 R58, desc[UR36][R8.64+0x11] ;  /* 0x00001124083a7981 */ /* 0x000f64000c1e1100 */
[----:B-----5:R-:W-:-:S05]  /*2920*/  PRMT R0, R58, 0x8880, RZ ;  /* 0x000088803a007816 */ /* 0x020fca00000000ff */
[----:B------:R-:W-:-:S07]  /*2930*/  IMAD R3, R0, R57, RZ ;  /* 0x0000003900037224 */ /* 0x000fce00078e02ff */
.L_x_56:
[----:B------:R-:W-:Y:S05]  /*2940*/  BSYNC B1 ;  /* 0x0000000000017941 */ /* 0x000fea0003800000 */
.L_x_55:
        /* <DEDUP_REMOVED lines=13> */
.L_x_58:
[----:B------:R-:W-:Y:S05]  /*2a20*/  BSYNC B1 ;  /* 0x0000000000017941 */ /* 0x000fea0003800000 */
.L_x_57:
[----:B---3--:R-:W-:Y:S01]  /*2a30*/  @!P3 IMAD R13, R34, R56, R3 ;  /* 0x00000038220db224 */ /* 0x008fe200078e0203 */
[----:B------:R-:W-:Y:S04]  /*2a40*/  BSSY B1, `(.L_x_59) ;  /* 0x0000006000017945 */ /* 0x000fe80003800000 */
[----:B------:R3:W-:Y:S01]  /*2a50*/  @!P3 STG.E.U8 desc[UR36][R4.64+0x10], R13 ;  /* 0x0000100d0400b986 */ /* 0x0007e2000c101124 */
[----:B------:R-:W-:Y:S05]  /*2a60*/  @P2 BRA `(.L_x_60) ;  /* 0x00000000000c2947 */ /* 0x000fea0003800000 */
[----:B------:R-:W5:Y:S02]  /*2a70*/  LDG.E.U8 R58, desc[UR36][R10.64+0x11] ;  /* 0x000011240a3a7981 */ /* 0x000f64000c1e1100 */
[----:B-----5:R-:W-:-:S05]  /*2a80*/  PRMT R0, R58, 0x8880, RZ ;  /* 0x000088803a007816 */ /* 0x020fca00000000ff */
[----:B------:R-:W-:-:S07]  /*2a90*/  IMAD R3, R0, R57, RZ ;  /* 0x0000003900037224 */ /* 0x000fce00078e02ff */
.L_x_60:
[----:B------:R-:W-:Y:S05]  /*2aa0*/  BSYNC B1 ;  /* 0x0000000000017941 */ /* 0x000fea0003800000 */
.L_x_59:
[----:B------:R-:W-:Y:S01]  /*2ab0*/  @!P2 IMAD R35, R35, R56, R3 ;  /* 0x000000382323a224 */ /* 0x000fe200078e0203 */
[----:B------:R-:W-:Y:S04]  /*2ac0*/  BSSY B1, `(.L_x_61) ;  /* 0x0000006000017945 */ /* 0x000fe80003800000 */
[----:B------:R0:W-:Y:S01]  /*2ad0*/  @!P2 STG.E.U8 desc[UR36][R4.64+0x11], R35 ;  /* 0x000011230400a986 */ /* 0x0001e2000c101124 */
[----:B------:R-:W-:Y:S05]  /*2ae0*/  @P5 BRA `(.L_x_62) ;  /* 0x00000000000c5947 */ /* 0x000fea0003800000 */
[----:B------:R-:W5:Y:S02]  /*2af0*/  LDG.E.U8 R58, desc[UR36][R8.64+0x18] ;  /* 0x00001824083a7981 */ /* 0x000f64000c1e1100 */
[----:B-----5:R-:W-:-:S05]  /*2b00*/  PRMT R0, R58, 0x8880, RZ ;  /* 0x000088803a007816 */ /* 0x020fca00000000ff */
[----:B------:R-:W-:-:S07]  /*2b10*/  IMAD R3, R0, R57, RZ ;  /* 0x0000003900037224 */ /* 0x000fce00078e02ff */
.L_x_62:
[----:B------:R-:W-:Y:S05]  /*2b20*/  BSYNC B1 ;  /* 0x0000000000017941 */ /* 0x000fea0003800000 */
.L_x_61:
[----:B---3--:R-:W-:Y:S01]  /*2b30*/  @!P5 IMAD R13, R36, R56, R3 ;  /* 0x00000038240dd224 */ /* 0x008fe200078e0203 */
[----:B------:R-:W-:Y:S04]  /*2b40*/  BSSY B1, `(.L_x_63) ;  /* 0x0000006000017945 */ /* 0x000fe80003800000 */
[----:B------:R3:W-:Y:S01]  /*2b50*/  @!P5 STG.E.U8 desc[UR36][R6.64+0x18], R13 ;  /* 0x0000180d0600d986 */ /* 0x0007e2000c101124 */
[----:B------:R-:W-:Y:S05]  /*2b60*/  @P4 BRA `(.L_x_64) ;  /* 0x00000000000c4947 */ /* 0x000fea0003800000 */
[----:B------:R-:W5:Y:S02]  /*2b70*/  LDG.E.U8 R58, desc[UR36][R8.64+0x19] ;  /* 0x00001924083a7981 */ /* 0x000f64000c1e1100 */
[----:B-----5:R-:W-:-:S05]  /*2b80*/  PRMT R0, R58, 0x8880, RZ ;  /* 0x000088803a007816 */ /* 0x020fca00000000ff */
[----:B------:R-:W-:-:S07]  /*2b90*/  IMAD R3, R0, R57, RZ ;  /* 0x0000003900037224 */ /* 0x000fce00078e02ff */
.L_x_64:
[----:B------:R-:W-:Y:S05]  /*2ba0*/  BSYNC B1 ;  /* 0x0000000000017941 */ /* 0x000fea0003800000 */
.L_x_63:
        /* <DEDUP_REMOVED lines=13> */
.L_x_66:
[----:B------:R-:W-:Y:S05]  /*2c80*/  BSYNC B1 ;  /* 0x0000000000017941 */ /* 0x000fea0003800000 */
.L_x_65:
[----:B---3--:R-:W-:Y:S01]  /*2c90*/  @!P1 IMAD R13, R38, R56, R3 ;  /* 0x00000038260d9224 */ /* 0x008fe200078e0203 */
[----:B------:R-:W-:Y:S04]  /*2ca0*/  BSSY B1, `(.L_x_67) ;  /* 0x0000006000017945 */ /* 0x000fe80003800000 */
[----:B------:R3:W-:Y:S01]  /*2cb0*/  @!P1 STG.E.U8 desc[UR36][R4.64+0x18], R13 ;  /* 0x0000180d04009986 */ /* 0x0007e2000c101124 */
[----:B------:R-:W-:Y:S05]  /*2cc0*/  @P4 BRA `(.L_x_68) ;  /* 0x00000000000c4947 */ /* 0x000fea0003800000 */
[----:B------:R-:W5:Y:S02]  /*2cd0*/  LDG.E.U8 R58, desc[UR36][R10.64+0x19] ;  /* 0x000019240a3a7981 */ /* 0x000f64000c1e1100 */
[----:B-----5:R-:W-:-:S05]  /*2ce0*/  PRMT R0, R58, 0x8880, RZ ;  /* 0x000088803a007816 */ /* 0x020fca00000000ff */
[----:B------:R-:W-:-:S07]  /*2cf0*/  IMAD R3, R0, R57, RZ ;  /* 0x0000003900037224 */ /* 0x000fce00078e02ff */
.L_x_68:
[----:B------:R-:W-:Y:S05]  /*2d00*/  BSYNC B1 ;  /* 0x0000000000017941 */ /* 0x000fea0003800000 */
.L_x_67:
[----:B------:R-:W-:Y:S01]  /*2d10*/  @!P4 IMAD R39, R39, R56, R3 ;  /* 0x000000382727c224 */ /* 0x000fe200078e0203 */
[----:B------:R-:W-:Y:S04]  /*2d20*/  BSSY B1, `(.L_x_69) ;  /* 0x0000006000017945 */ /* 0x000fe80003800000 */
[----:B------:R0:W-:Y:S01]  /*2d30*/  @!P4 STG.E.U8 desc[UR36][R4.64+0x19], R39 ;  /* 0x000019270400c986 */ /* 0x0001e2000c101124 */
[----:B------:R-:W-:Y:S05]  /*2d40*/  @P5 BRA `(.L_x_70) ;  /* 0x00000000000c5947 */ /* 0x000fea0003800000 */
[----:B------:R-:W5:Y:S02]  /*2d50*/  LDG.E.U8 R58, desc[UR36][R8.64+0x20] ;  /* 0x00002024083a7981 */ /* 0x000f64000c1e1100 */
[----:B-----5:R-:W-:-:S05]  /*2d60*/  PRMT R0, R58, 0x8880, RZ ;  /* 0x000088803a007816 */ /* 0x020fca00000000ff */
[----:B------:R-:W-:-:S07]  /*2d70*/  IMAD R3, R0, R57, RZ ;  /* 0x0000003900037224 */ /* 0x000fce00078e02ff */
.L_x_70:
[----:B------:R-:W-:Y:S05]  /*2d80*/  BSYNC B1 ;  /* 0x0000000000017941 */ /* 0x000fea0003800000 */
.L_x_69:
[----:B---3--:R-:W-:Y:S01]  /*2d90*/  @!P5 IMAD R13, R40, R56, R3 ;  /* 0x00000038280dd224 */ /* 0x008fe200078e0203 */
[----:B------:R-:W-:Y:S04]  /*2da0*/  BSSY B1, `(.L_x_71) ;  /* 0x0000006000017945 */ /* 0x000fe80003800000 */
[----:B------:R3:W-:Y:S01]  /*2db0*/  @!P5 STG.E.U8 desc[UR36][R6.64+0x20], R13 ;  /* 0x0000200d0600d986 */ /* 0x0007e2000c101124 */
[----:B------:R-:W-:Y:S05]  /*2dc0*/  @P0 BRA `(.L_x_72) ;  /* 0x00000000000c0947 */ /* 0x000fea0003800000 */
[----:B------:R-:W5:Y:S02]  /*2dd0*/  LDG.E.U8 R58, desc[UR36][R8.64+0x21] ;  /* 0x00002124083a7981 */ /* 0x000f64000c1e1100 */
[----:B-----5:R-:W-:-:S05]  /*2de0*/  PRMT R0, R58, 0x8880, RZ ;  /* 0x000088803a007816 */ /* 0x020fca00000000ff */
[----:B------:R-:W-:-:S07]  /*2df0*/  IMAD R3, R0, R57, RZ ;  /* 0x0000003900037224 */ /* 0x000fce00078e02ff */
.L_x_72:
[----:B------:R-:W-:Y:S05]  /*2e00*/  BSYNC B1 ;  /* 0x0000000000017941 */ /* 0x000fea0003800000 */
.L_x_71:
        /* <DEDUP_REMOVED lines=13> */
.L_x_74:
[----:B------:R-:W-:Y:S05]  /*2ee0*/  BSYNC B1 ;  /* 0x0000000000017941 */ /* 0x000fea0003800000 */
.L_x_73:
[----:B---3--:R-:W-:Y:S01]  /*2ef0*/  @!P3 IMAD R13, R42, R56, R3 ;  /* 0x000000382a0db224 */ /* 0x008fe200078e0203 */
[----:B------:R-:W-:Y:S04]  /*2f00*/  BSSY B1, `(.L_x_75) ;  /* 0x0000006000017945 */ /* 0x000fe80003800000 */
[----:B------:R3:W-:Y:S01]  /*2f10*/  @!P3 STG.E.U8 desc[UR36][R4.64+0x20], R13 ;  /* 0x0000200d0400b986 */ /* 0x0007e2000c101124 */
[----:B------:R-:W-:Y:S05]  /*2f20*/  @P2 BRA `(.L_x_76) ;  /* 0x00000000000c2947 */ /* 0x000fea0003800000 */
[----:B------:R-:W5:Y:S02]  /*2f30*/  LDG.E.U8 R58, desc[UR36][R10.64+0x21] ;  /* 0x000021240a3a7981 */ /* 0x000f64000c1e1100 */
[----:B-----5:R-:W-:-:S05]  /*2f40*/  PRMT R0, R58, 0x8880, RZ ;  /* 0x000088803a007816 */ /* 0x020fca00000000ff */
[----:B------:R-:W-:-:S07]  /*2f50*/  IMAD R3, R0, R57, RZ ;  /* 0x0000003900037224 */ /* 0x000fce00078e02ff */
.L_x_76:
[----:B------:R-:W-:Y:S05]  /*2f60*/  BSYNC B1 ;  /* 0x0000000000017941 */ /* 0x000fea0003800000 */
.L_x_75:
[----:B------:R-:W-:Y:S01]  /*2f70*/  @!P2 IMAD R43, R43, R56, R3 ;  /* 0x000000382b2ba224 */ /* 0x000fe200078e0203 */
[----:B------:R-:W-:Y:S04]  /*2f80*/  BSSY B1, `(.L_x_77) ;  /* 0x0000006000017945 */ /* 0x000fe80003800000 */
[----:B------:R0:W-:Y:S01]  /*2f90*/  @!P2 STG.E.U8 desc[UR36][R4.64+0x21], R43 ;  /* 0x0000212b0400a986 */ /* 0x0001e2000c101124 */
[----:B------:R-:W-:Y:S05]  /*2fa0*/  @P0 BRA `(.L_x_78) ;  /* 0x00000000000c0947 */ /* 0x000fea0003800000 */
[----:B------:R-:W5:Y:S02]  /*2fb0*/  LDG.E.U8 R58, desc[UR36][R8.64+0x28] ;  /* 0x00002824083a7981 */ /* 0x000f64000c1e1100 */
[----:B-----5:R-:W-:-:S05]  /*2fc0*/  PRMT R0, R58, 0x8880, RZ ;  /* 0x000088803a007816 */ /* 0x020fca00000000ff */
[----:B------:R-:W-:-:S07]  /*2fd0*/  IMAD R3, R0, R57, RZ ;  /* 0x0000003900037224 */ /* 0x000fce00078e02ff */
.L_x_78:
[----:B------:R-:W-:Y:S05]  /*2fe0*/  BSYNC B1 ;  /* 0x0000000000017941 */ /* 0x000fea0003800000 */
.L_x_77:
[----:B---3--:R-:W-:Y:S01]  /*2ff0*/  @!P0 IMAD R13, R44, R56, R3 ;  /* 0x000000382c0d8224 */ /* 0x008fe200078e0203 */
[----:B------:R-:W-:Y:S04]  /*3000*/  BSSY B1, `(.L_x_79) ;  /* 0x0000006000017945 */ /* 0x000fe80003800000 */
[----:B------:R3:W-:Y:S01]  /*3010*/  @!P0 STG.E.U8 desc[UR36][R6.64+0x28], R13 ;  /* 0x0000280d06008986 */ /* 0x0007e2000c101124 */
[----:B------:R-:W-:Y:S05]  /*3020*/  @P5 BRA `(.L_x_80) ;  /* 0x00000000000c5947 */ /* 0x000fea0003800000 */
[----:B------:R-:W5:Y:S02]  /*3030*/  LDG.E.U8 R58, desc[UR36][R8.64+0x29] ;  /* 0x00002924083a7981 */ /* 0x000f64000c1e1100 */
[----:B-----5:R-:W-:-:S05]  /*3040*/  PRMT R0, R58, 0x8880, RZ ;  /* 0x000088803a007816 */ /* 0x020fca00000000ff */
[----:B------:R-:W-:-:S07]  /*3050*/  IMAD R3, R0, R57, RZ ;  /* 0x0000003900037224 */ /* 0x000fce00078e02ff */
.L_x_80:
[----:B------:R-:W-:Y:S05]  /*3060*/  BSYNC B1 ;  /* 0x0000000000017941 */ /* 0x000fea0003800000 */
.L_x_79:
        /* <DEDUP_REMOVED lines=13> */
.L_x_82:
[----:B------:R-:W-:Y:S05]  /*3140*/  BSYNC B1 ;  /* 0x0000000000017941 */ /* 0x000fea0003800000 */
.L_x_81:
[----:B---3--:R-:W-:Y:S01]  /*3150*/  @!P4 IMAD R13, R46, R56, R3 ;  /* 0x000000382e0dc224 */ /* 0x008fe200078e0203 */
[----:B------:R-:W-:Y:S04]  /*3160*/  BSSY B1, `(.L_x_83) ;  /* 0x0000006000017945 */ /* 0x000fe80003800000 */
[----:B------:R3:W-:Y:S01]  /*3170*/  @!P4 STG.E.U8 desc[UR36][R4.64+0x28], R13 ;  /* 0x0000280d0400c986 */ /* 0x0007e2000c101124 */
[----:B------:R-:W-:Y:S05]  /*3180*/  @P1 BRA `(.L_x_84) ;  /* 0x00000000000c1947 */ /* 0x000fea0003800000 */
[----:B------:R-:W5:Y:S02]  /*3190*/  LDG.E.U8 R58, desc[UR36][R10.64+0x29] ;  /* 0x000029240a3a7981 */ /* 0x000f64000c1e1100 */
[----:B-----5:R-:W-:-:S05]  /*31a0*/  PRMT R0, R58, 0x8880, RZ ;  /* 0x000088803a007816 */ /* 0x020fca00000000ff */
[----:B------:R-:W-:-:S07]  /*31b0*/  IMAD R3, R0, R57, RZ ;  /* 0x0000003900037224 */ /* 0x000fce00078e02ff */
.L_x_84:
[----:B------:R-:W-:Y:S05]  /*31c0*/  BSYNC B1 ;  /* 0x0000000000017941 */ /* 0x000fea0003800000 */
.L_x_83:
[----:B------:R-:W-:Y:S01]  /*31d0*/  @!P1 IMAD R47, R47, R56, R3 ;  /* 0x000000382f2f9224 */ /* 0x000fe200078e0203 */
[----:B------:R-:W-:Y:S04]  /*31e0*/  BSSY B1, `(.L_x_85) ;  /* 0x0000006000017945 */ /* 0x000fe80003800000 */
[----:B------:R0:W-:Y:S01]  /*31f0*/  @!P1 STG.E.U8 desc[UR36][R4.64+0x29], R47 ;  /* 0x0000292f04009986 */ /* 0x0001e2000c101124 */
[----:B------:R-:W-:Y:S05]  /*3200*/  @P3 BRA `(.L_x_86) ;  /* 0x00000000000c3947 */ /* 0x000fea0003800000 */
[----:B------:R-:W5:Y:S02]  /*3210*/  LDG.E.U8 R58, desc[UR36][R8.64+0x30] ;  /* 0x00003024083a7981 */ /* 0x000f64000c1e1100 */
[----:B-----5:R-:W-:-:S05]  /*3220*/  PRMT R0, R58, 0x8880, RZ ;  /* 0x000088803a007816 */ /* 0x020fca00000000ff */
[----:B------:R-:W-:-:S07]  /*3230*/  IMAD R3, R0, R57, RZ ;  /* 0x0000003900037224 */ /* 0x000fce00078e02ff */
.L_x_86:
[----:B------:R-:W-:Y:S05]  /*3240*/  BSYNC B1 ;  /* 0x0000000000017941 */ /* 0x000fea0003800000 */
.L_x_85:
[----:B---3--:R-:W-:Y:S01]  /*3250*/  @!P3 IMAD R13, R48, R56, R3 ;  /* 0x00000038300db224 */ /* 0x008fe200078e0203 */
[----:B------:R-:W-:Y:S04]  /*3260*/  BSSY B1, `(.L_x_87) ;  /* 0x0000006000017945 */ /* 0x000fe80003800000 */
[----:B------:R3:W-:Y:S01]  /*3270*/  @!P3 STG.E.U8 desc[UR36][R6.64+0x30], R13 ;  /* 0x0000300d0600b986 */ /* 0x0007e2000c101124 */
[----:B------:R-:W-:Y:S05]  /*3280*/  @P5 BRA `(.L_x_88) ;  /* 0x00000000000c5947 */ /* 0x000fea0003800000 */
[----:B------:R-:W5:Y:S02]  /*3290*/  LDG.E.U8 R58, desc[UR36][R8.64+0x31] ;  /* 0x00003124083a7981 */ /* 0x000f64000c1e1100 */
[----:B-----5:R-:W-:-:S05]  /*32a0*/  PRMT R0, R58, 0x8880, RZ ;  /* 0x000088803a007816 */ /* 0x020fca00000000ff */
[----:B------:R-:W-:-:S07]  /*32b0*/  IMAD R3, R0, R57, RZ ;  /* 0x0000003900037224 */ /* 0x000fce00078e02ff */
.L_x_88:
[----:B------:R-:W-:Y:S05]  /*32c0*/  BSYNC B1 ;  /* 0x0000000000017941 */ /* 0x000fea0003800000 */
.L_x_87:
        /* <DEDUP_REMOVED lines=9> */
[----:B------:R-:W-:Y:S01]  /*3360*/  ISETP.LT.OR P3, PT, R20, 0x9, !P3 ;  /* 0x000000091400780c */ /* 0x000fe20005f61670 */
[----:B------:R-:W-:-:S12]  /*3370*/  @P2 BRA `(.L_x_90) ;  /* 0x00000000000c2947 */ /* 0x000fd80003800000 */
[----:B------:R-:W5:Y:S02]  /*3380*/  LDG.E.U8 R58, desc[UR36][R10.64+0x30] ;  /* 0x000030240a3a7981 */ /* 0x000f64000c1e1100 */
[----:B-----5:R-:W-:-:S05]  /*3390*/  PRMT R0, R58, 0x8880, RZ ;  /* 0x000088803a007816 */ /* 0x020fca00000000ff */
[----:B------:R-:W-:-:S07]  /*33a0*/  IMAD R3, R0, R57, RZ ;  /* 0x0000003900037224 */ /* 0x000fce00078e02ff */
.L_x_90:
[----:B------:R-:W-:Y:S05]  /*33b0*/  BSYNC B1 ;  /* 0x0000000000017941 */ /* 0x000fea0003800000 */
.L_x_89:
[----:B---3--:R-:W-:Y:S01]  /*33c0*/  @!P2 IMAD R13, R50, R56, R3 ;  /* 0x00000038320da224 */ /* 0x008fe200078e0203 */
[----:B------:R-:W-:Y:S04]  /*33d0*/  BSSY B1, `(.L_x_91) ;  /* 0x0000006000017945 */ /* 0x000fe80003800000 */
[----:B------:R3:W-:Y:S01]  /*33e0*/  @!P2 STG.E.U8 desc[UR36][R4.64+0x30], R13 ;  /* 0x0000300d0400a986 */ /* 0x0007e2000c101124 */
[----:B------:R-:W-:Y:S05]  /*33f0*/  @P0 BRA `(.L_x_92) ;  /* 0x00000000000c0947 */ /* 0x000fea0003800000 */
[----:B------:R-:W5:Y:S02]  /*3400*/  LDG.E.U8 R58, desc[UR36][R10.64+0x31] ;  /* 0x000031240a3a7981 */ /* 0x000f64000c1e1100 */
[----:B-----5:R-:W-:-:S05]  /*3410*/  PRMT R0, R58, 0x8880, RZ ;  /* 0x000088803a007816 */ /* 0x020fca00000000ff */
[----:B------:R-:W-:-:S07]  /*3420*/  IMAD R3, R0, R57, RZ ;  /* 0x0000003900037224 */ /* 0x000fce00078e02ff */
.L_x_92:
[----:B------:R-:W-:Y:S05]  /*3430*/  BSYNC B1 ;  /* 0x0000000000017941 */ /* 0x000fea0003800000 */
.L_x_91:
[----:B------:R-:W-:Y:S01]  /*3440*/  @!P0 IMAD R51, R51, R56, R3 ;  /* 0x0000003833338224 */ /* 0x000fe200078e0203 */
[----:B------:R-:W-:Y:S04]  /*3450*/  BSSY B1, `(.L_x_93) ;  /* 0x0000006000017945 */ /* 0x000fe80003800000 */
[----:B------:R0:W-:Y:S01]  /*3460*/  @!P0 STG.E.U8 desc[UR36][R4.64+0x31], R51 ;  /* 0x0000313304008986 */ /* 0x0001e2000c101124 */
[----:B------:R-:W-:Y:S05]  /*3470*/  @P5 BRA `(.L_x_94) ;  /* 0x00000000000c5947 */ /* 0x000fea0003800000 */
[----:B------:R-:W5:Y:S02]  /*3480*/  LDG.E.U8 R58, desc[UR36][R8.64+0x38] ;  /* 0x00003824083a7981 */ /* 0x000f64000c1e1100 */
[----:B-----5:R-:W-:-:S05]  /*3490*/  PRMT R0, R58, 0x8880, RZ ;  /* 0x000088803a007816 */ /* 0x020fca00000000ff */
[----:B------:R-:W-:-:S07]  /*34a0*/  IMAD R3, R0, R57, RZ ;  /* 0x0000003900037224 */ /* 0x000fce00078e02ff */
.L_x_94:
[----:B------:R-:W-:Y:S05]  /*34b0*/  BSYNC B1 ;  /* 0x0000000000017941 */ /* 0x000fea0003800000 */
.L_x_93:
[----:B---3--:R-:W-:Y:S01]  /*34c0*/  @!P5 IMAD R13, R52, R56, R3 ;  /* 0x00000038340dd224 */ /* 0x008fe200078e0203 */
[----:B------:R-:W-:Y:S04]  /*34d0*/  BSSY B1, `(.L_x_95) ;  /* 0x0000006000017945 */ /* 0x000fe80003800000 */
[----:B------:R3:W-:Y:S01]  /*34e0*/  @!P5 STG.E.U8 desc[UR36][R6.64+0x38], R13 ;  /* 0x0000380d0600d986 */ /* 0x0007e2000c101124 */
[----:B------:R-:W-:Y:S05]  /*34f0*/  @P4 BRA `(.L_x_96) ;  /* 0x00000000000c4947 */ /* 0x000fea0003800000 */
[----:B------:R-:W5:Y:S02]  /*3500*/  LDG.E.U8 R58, desc[UR36][R8.64+0x39] ;  /* 0x00003924083a7981 */ /* 0x000f64000c1e1100 */
[----:B-----5:R-:W-:-:S05]  /*3510*/  PRMT R0, R58, 0x8880, RZ ;  /* 0x000088803a007816 */ /* 0x020fca00000000ff */
[----:B------:R-:W-:-:S07]  /*3520*/  IMAD R3, R0, R57, RZ ;  /* 0x0000003900037224 */ /* 0x000fce00078e02ff */
.L_x_96:
[----:B------:R-:W-:Y:S05]  /*3530*/  BSYNC B1 ;  /* 0x0000000000017941 */ /* 0x000fea0003800000 */
.L_x_95:
[----:B------:R-:W-:Y:S01]  /*3540*/  @!P4 IMAD R53, R53, R56, R3 ;  /* 0x000000383535c224 */ /* 0x000fe200078e0203 */
[----:B------:R-:W-:Y:S04]  /*3550*/  BSSY B1, `(.L_x_97) ;  /* 0x0000006000017945 */ /* 0x000fe80003800000 */
[----:B------:R0:W-:Y:S01]  /*3560*/  @!P4 STG.E.U8 desc[UR36][R6.64+0x39], R53 ;  /* 0x000039350600c986 */ /* 0x0001e2000c101124 */
[----:B------:R-:W-:Y:S05]  /*3570*/  @P3 BRA `(.L_x_98) ;  /* 0x00000000000c3947 */ /* 0x000fea0003800000 */
[----:B------:R-:W5:Y:S02]  /*3580*/  LDG.E.U8 R58, desc[UR36][R10.64+0x38] ;  /* 0x000038240a3a7981 */ /* 0x000f64000c1e1100 */
[----:B-----5:R-:W-:-:S05]  /*3590*/  PRMT R0, R58, 0x8880, RZ ;  /* 0x000088803a007816 */ /* 0x020fca00000000ff */
[----:B------:R-:W-:-:S07]  /*35a0*/  IMAD R3, R0, R57, RZ ;  /* 0x0000003900037224 */ /* 0x000fce00078e02ff */
.L_x_98:
[----:B------:R-:W-:Y:S05]  /*35b0*/  BSYNC B1 ;  /* 0x0000000000017941 */ /* 0x000fea0003800000 */
.L_x_97:
[----:B0123--:R-:W-:Y:S01]  /*35c0*/  @!P3 IMAD R7, R54, R56, R3 ;  /* 0x000000383607b224 */ /* 0x00ffe200078e0203 */
[----:B------:R-:W-:Y:S01]  /*35d0*/  ISETP.LT.OR P1, PT, R20, 0x9, !P1 ;  /* 0x000000091400780c */ /* 0x000fe20004f21670 */
[----:B------:R-:W-:Y:S03]  /*35e0*/  BSSY B1, `(.L_x_99) ;  /* 0x0000006000017945 */ /* 0x000fe60003800000 */
[----:B------:R0:W-:Y:S09]  /*35f0*/  @!P3 STG.E.U8 desc[UR36][R4.64+0x38], R7 ;  /* 0x000038070400b986 */ /* 0x0001f2000c101124 */
[----:B------:R-:W-:Y:S05]  /*3600*/  @P1 BRA `(.L_x_100) ;  /* 0x00000000000c1947 */ /* 0x000fea0003800000 */
[----:B------:R-:W2:Y:S02]  /*3610*/  LDG.E.U8 R58, desc[UR36][R10.64+0x39] ;  /* 0x000039240a3a7981 */ /* 0x000ea4000c1e1100 */
[----:B--2---:R-:W-:-:S05]  /*3620*/  PRMT R0, R58, 0x8880, RZ ;  /* 0x000088803a007816 */ /* 0x004fca00000000ff */
[----:B------:R-:W-:-:S07]  /*3630*/  IMAD R3, R0, R57, RZ ;  /* 0x0000003900037224 */ /* 0x000fce00078e02ff */
.L_x_100:
[----:B------:R-:W-:Y:S05]  /*3640*/  BSYNC B1 ;  /* 0x0000000000017941 */ /* 0x000fea0003800000 */
.L_x_99:
[----:B------:R-:W-:Y:S01]  /*3650*/  IMAD R3, R55, R56, R3 ;  /* 0x0000003837037224 */ /* 0x000fe200078e0203 */
[----:B------:R-:W-:Y:S06]  /*3660*/  @P1 BRA `(.L_x_101) ;  /* 0x0000000400c81947 */ /* 0x000fec0003800000 */
[----:B------:R1:W-:Y:S01]  /*3670*/  STG.E.U8 desc[UR36][R4.64+0x39], R3 ;  /* 0x0000390304007986 */ /* 0x0003e2000c101124 */
[----:B------:R-:W-:Y:S05]  /*3680*/  BRA `(.L_x_101) ;  /* 0x0000000400c07947 */ /* 0x000fea0003800000 */
.L_x_36:
[C---:B------:R-:W-:Y:S02]  /*3690*/  ISETP.GE.AND P1, PT, R60.reuse, 0x1, PT ;  /* 0x000000013c00780c */ /* 0x040fe40003f26270 */
[----:B------:R-:W-:Y:S02]  /*36a0*/  ISETP.GE.AND P0, PT, R60, 0x2, PT ;  /* 0x000000023c00780c */ /* 0x000fe40003f06270 */
[C---:B------:R-:W-:Y:S02]  /*36b0*/  ISETP.LT.OR P4, PT, R20.reuse, 0x1, !P1 ;  /* 0x000000011400780c */ /* 0x040fe40004f81670 */
[C---:B------:R-:W-:Y:S02]  /*36c0*/  ISETP.LT.OR P5, PT, R20.reuse, 0x1, !P0 ;  /* 0x000000011400780c */ /* 0x040fe400047a1670 */
[C---:B------:R-:W-:Y:S02]  /*36d0*/  ISETP.LT.OR P1, PT, R20.reuse, 0x9, !P1 ;  /* 0x000000091400780c */ /* 0x040fe40004f21670 */
[----:B------:R-:W-:-:S02]  /*36e0*/  ISETP.LT.OR P0, PT, R20, 0x9, !P0 ;  /* 0x000000091400780c */ /* 0x000fc40004701670 */
[C---:B------:R-:W-:Y:S02]  /*36f0*/  ISETP.GE.AND P3, PT, R60.reuse, 0x9, PT ;  /* 0x000000093c00780c */ /* 0x040fe40003f66270 */
[----:B------:R-:W-:-:S03]  /*3700*/  ISETP.GE.AND P2, PT, R60, 0xa, PT ;  /* 0x0000000a3c00780c */ /* 0x000fc60003f46270 */
[-C--:B------:R-:W-:Y:S02]  /*3710*/  @!P4 IMAD R3, R24, R56.reuse, RZ ;  /* 0x000000381803c224 */ /* 0x080fe400078e02ff */
[-C--:B------:R-:W-:Y:S02]  /*3720*/  @!P5 IMAD R25, R25, R56.reuse, RZ ;  /* 0x000000381919d224 */ /* 0x080fe400078e02ff */
[-C--:B------:R-:W-:Y:S01]  /*3730*/  @!P1 IMAD R9, R26, R56.reuse, RZ ;  /* 0x000000381a099224 */ /* 0x080fe200078e02ff */
[----:B------:R0:W-:Y:S01]  /*3740*/  @!P4 STG.E.U8 desc[UR36][R6.64], R3 ;  /* 0x000000030600c986 */ /* 0x0001e2000c101124 */
[C---:B------:R-:W-:Y:S01]  /*3750*/  ISETP.LT.OR P4, PT, R20.reuse, 0x1, !P3 ;  /* 0x000000011400780c */ /* 0x040fe20005f81670 */
[----:B------:R-:W-:Y:S02]  /*3760*/  @!P0 IMAD R27, R27, R56, RZ ;  /* 0x000000381b1b8224 */ /* 0x000fe400078e02ff */
[----:B------:R-:W-:Y:S01]  /*3770*/  @!P5 STG.E.U8 desc[UR36][R6.64+0x1], R25 ;  /* 0x000001190600d986 */ /* 0x000fe2000c101124 */
[----:B------:R-:W-:-:S02]  /*3780*/  ISETP.LT.OR P5, PT, R20, 0x1, !P2 ;  /* 0x000000011400780c */ /* 0x000fc400057a1670 */
[C---:B------:R-:W-:Y:S01]  /*3790*/  ISETP.LT.OR P2, PT, R20.reuse, 0x9, !P2 ;  /* 0x000000091400780c */ /* 0x040fe20005741670 */
[----:B------:R1:W-:Y:S01]  /*37a0*/  @!P1 STG.E.U8 desc[UR36][R4.64], R9 ;  /* 0x0000000904009986 */ /* 0x0003e2000c101124 */
[----:B------:R-:W-:Y:S02]  /*37b0*/  ISETP.LT.OR P1, PT, R20, 0x9, !P3 ;  /* 0x000000091400780c */ /* 0x000fe40005f21670 */
[C---:B------:R-:W-:Y:S01]  /*37c0*/  ISETP.GE.AND P3, PT, R60.reuse, 0x11, PT ;  /* 0x000000113c00780c */ /* 0x040fe20003f66270 */
[----:B------:R-:W-:Y:S01]  /*37d0*/  @!P0 STG.E.U8 desc[UR36][R4.64+0x1], R27 ;  /* 0x0000011b04008986 */ /* 0x000fe2000c101124 */
[----:B------:R-:W-:Y:S01]  /*37e0*/  ISETP.GE.AND P0, PT, R60, 0x12, PT ;  /* 0x000000123c00780c */ /* 0x000fe20003f06270 */
[----:B------:R-:W-:-:S04]  /*37f0*/  @!P4 IMAD R11, R28, R56, RZ ;  /* 0x000000381c0bc224 */ /* 0x000fc800078e02ff */
[-C--:B------:R-:W-:Y:S01]  /*3800*/  @!P5 IMAD R29, R29, R56.reuse, RZ ;  /* 0x000000381d1dd224 */ /* 0x080fe200078e02ff */
[----:B------:R-:W-:Y:S01]  /*3810*/  @!P4 STG.E.U8 desc[UR36][R6.64+0x8], R11 ;  /* 0x0000080b0600c986 */ /* 0x000fe2000c101124 */
[C---:B------:R-:W-:Y:S01]  /*3820*/  ISETP.LT.OR P4, PT, R20.reuse, 0x1, !P3 ;  /* 0x000000011400780c */ /* 0x040fe20005f81670 */
[-C--:B------:R-:W-:Y:S02]  /*3830*/  @!P2 IMAD R31, R31, R56.reuse, RZ ;  /* 0x000000381f1fa224 */ /* 0x080fe400078e02ff */
[----:B------:R-:W-:Y:S01]  /*3840*/  @!P5 STG.E.U8 desc[UR36][R6.64+0x9], R29 ;  /* 0x0000091d0600d986 */ /* 0x000fe2000c101124 */
[----:B------:R-:W-:Y:S01]  /*3850*/  ISETP.LT.OR P5, PT, R20, 0x1, !P0 ;  /* 0x000000011400780c */ /* 0x000fe200047a1670 */
[----:B0-----:R-:W-:Y:S01]  /*3860*/  @!P1 IMAD R3, R30, R56, RZ ;  /* 0x000000381e039224 */ /* 0x001fe200078e02ff */
[----:B------:R-:W-:Y:S01]  /*3870*/  ISETP.LT.OR P0, PT, R20, 0x9, !P0 ;  /* 0x000000091400780c */ /* 0x000fe20004701670 */
[----:B------:R-:W-:Y:S01]  /*3880*/  @!P2 STG.E.U8 desc[UR36][R4.64+0x9], R31 ;  /* 0x0000091f0400a986 */ /* 0x000fe2000c101124 */
[----:B------:R-:W-:-:S03]  /*3890*/  ISETP.GE.AND P2, PT, R60, 0x19, PT ;  /* 0x000000193c00780c */ /* 0x000fc60003f46270 */
[----:B------:R0:W-:Y:S01]  /*38a0*/  @!P1 STG.E.U8 desc[UR36][R4.64+0x8], R3 ;  /* 0x0000080304009986 */ /* 0x0001e2000c101124 */
[----:B------:R-:W-:Y:S01]  /*38b0*/  ISETP.LT.OR P1, PT, R20, 0x9, !P3 ;  /* 0x000000091400780c */ /* 0x000fe20005f21670 */
[----:B-1----:R-:W-:Y:S01]  /*38c0*/  @!P4 IMAD R9, R32, R56, RZ ;  /* 0x000000382009c224 */ /* 0x002fe200078e02ff */
[----:B------:R-:W-:-:S03]  /*38d0*/  ISETP.GE.AND P3, PT, R60, 0x1a, PT ;  /* 0x0000001a3c00780c */ /* 0x000fc60003f66270 */
[-C--:B------:R-:W-:Y:S01]  /*38e0*/  @!P5 IMAD R33, R33, R56.reuse, RZ ;  /* 0x000000382121d224 */ /* 0x080fe200078e02ff */
[----:B------:R-:W-:Y:S01]  /*38f0*/  @!P4 STG.E.U8 desc[UR36][R6.64+0x10], R9 ;  /* 0x000010090600c986 */ /* 0x000fe2000c101124 */
[C---:B------:R-:W-:Y:S01]  /*3900*/  ISETP.LT.OR P4, PT, R20.reuse, 0x1, !P3 ;  /* 0x000000011400780c */ /* 0x040fe20005f81670 */
[-C--:B------:R-:W-:Y:S01]  /*3910*/  @!P0 IMAD R35, R35, R56.reuse, RZ ;  /* 0x0000003823238224 */ /* 0x080fe200078e02ff */
[C---:B------:R-:W-:Y:S01]  /*3920*/  ISETP.LT.OR P3, PT, R20.reuse, 0x9, !P3 ;  /* 0x000000091400780c */ /* 0x040fe20005f61670 */
[----:B------:R-:W-:Y:S01]  /*3930*/  @!P5 STG.E.U8 desc[UR36][R6.64+0x11], R33 ;  /* 0x000011210600d986 */ /* 0x000fe2000c101124 */
[----:B------:R-:W-:Y:S02]  /*3940*/  ISETP.LT.OR P5, PT, R20, 0x1, !P2 ;  /* 0x000000011400780c */ /* 0x000fe400057a1670 */
[----:B0-----:R-:W-:Y:S01]  /*3950*/  @!P1 IMAD R3, R34, R56, RZ ;  /* 0x0000003822039224 */ /* 0x001fe200078e02ff */
[----:B------:R-:W-:Y:S01]  /*3960*/  @!P0 STG.E.U8 desc[UR36][R4.64+0x11], R35 ;  /* 0x0000112304008986 */ /* 0x000fe2000c101124 */
[----:B------:R-:W-:-:S02]  /*3970*/  ISETP.LT.OR P2, PT, R20, 0x9, !P2 ;  /* 0x000000091400780c */ /* 0x000fc40005741670 */
[C---:B------:R-:W-:Y:S01]  /*3980*/  ISETP.GE.AND P0, PT, R60.reuse, 0x21, PT ;  /* 0x000000213c00780c */ /* 0x040fe20003f06270 */
[----:B------:R0:W-:Y:S01]  /*3990*/  @!P1 STG.E.U8 desc[UR36][R4.64+0x10], R3 ;  /* 0x0000100304009986 */ /* 0x0001e2000c101124 */
[----:B------:R-:W-:Y:S01]  /*39a0*/  ISETP.GE.AND P1, PT, R60, 0x22, PT ;  /* 0x000000223c00780c */ /* 0x000fe20003f26270 */
[-C--:B------:R-:W-:Y:S02]  /*39b0*/  @!P4 IMAD R37, R37, R56.reuse, RZ ;  /* 0x000000382525c224 */ /* 0x080fe400078e02ff */
[-C--:B------:R-:W-:Y:S02]  /*39c0*/  @!P3 IMAD R39, R39, R56.reuse, RZ ;  /* 0x000000382727b224 */ /* 0x080fe400078e02ff */
[-C--:B------:R-:W-:Y:S01]  /*39d0*/  @!P5 IMAD R11, R36, R56.reuse, RZ ;  /* 0x00000038240bd224 */ /* 0x080fe200078e02ff */
[----:B------:R-:W-:Y:S01]  /*39e0*/  @!P4 STG.E.U8 desc[UR36][R6.64+0x19], R37 ;  /* 0x000019250600c986 */ /* 0x000fe2000c101124 */
[C---:B------:R-:W-:Y:S02]  /*39f0*/  ISETP.LT.OR P4, PT, R20.reuse, 0x1, !P0 ;  /* 0x000000011400780c */ /* 0x040fe40004781670 */
[C---:B------:R-:W-:Y:S01]  /*3a00*/  ISETP.LT.OR P0, PT, R20.reuse, 0x9, !P0 ;  /* 0x000000091400780c */ /* 0x040fe20004701670 */
[----:B------:R-:W-:Y:S01]  /*3a10*/  @!P5 STG.E.U8 desc[UR36][R6.64+0x18], R11 ;  /* 0x0000180b0600d986 */ /* 0x000fe2000c101124 */
[----:B------:R-:W-:Y:S01]  /*3a20*/  ISETP.LT.OR P5, PT, R20, 0x1, !P1 ;  /* 0x000000011400780c */ /* 0x000fe20004fa1670 */
[----:B0-----:R-:W-:Y:S01]  /*3a30*/  @!P2 IMAD R3, R38, R56, RZ ;  /* 0x000000382603a224 */ /* 0x001fe200078e02ff */
[----:B------:R-:W-:Y:S01]  /*3a40*/  ISETP.LT.OR P1, PT, R20, 0x9, !P1 ;  /* 0x000000091400780c */ /* 0x000fe20004f21670 */
[----:B------:R-:W-:Y:S01]  /*3a50*/  @!P3 STG.E.U8 desc[UR36][R4.64+0x19], R39 ;  /* 0x000019270400b986 */ /* 0x000fe2000c101124 */
[----:B------:R-:W-:-:S03]  /*3a60*/  ISETP.GE.AND P3, PT, R60, 0x29, PT ;  /* 0x000000293c00780c */ /* 0x000fc60003f66270 */
[----:B------:R0:W-:Y:S01]  /*3a70*/  @!P2 STG.E.U8 desc[UR36][R4.64+0x18], R3 ;  /* 0x000018030400a986 */ /* 0x0001e2000c101124 */
[----:B------:R-:W-:Y:S01]  /*3a80*/  ISETP.GE.AND P2, PT, R60, 0x2a, PT ;  /* 0x0000002a3c00780c */ /* 0x000fe20003f46270 */
[----:B------:R-:W-:-:S04]  /*3a90*/  @!P4 IMAD R9, R40, R56, RZ ;  /* 0x000000382809c224 */ /* 0x000fc800078e02ff */
[-C--:B------:R-:W-:Y:S01]  /*3aa0*/  @!P5 IMAD R41, R41, R56.reuse, RZ ;  /* 0x000000382929d224 */ /* 0x080fe200078e02ff */
[----:B------:R-:W-:Y:S01]  /*3ab0*/  @!P4 STG.E.U8 desc[UR36][R6.64+0x20], R9 ;  /* 0x000020090600c986 */ /* 0x000fe2000c101124 */
[C---:B------:R-:W-:Y:S01]  /*3ac0*/  ISETP.LT.OR P4, PT, R20.reuse, 0x1, !P3 ;  /* 0x000000011400780c */ /* 0x040fe20005f81670 */
[-C--:B------:R-:W-:Y:S01]  /*3ad0*/  @!P1 IMAD R43, R43, R56.reuse, RZ ;  /* 0x000000382b2b9224 */ /* 0x080fe200078e02ff */
        /* <DEDUP_REMOVED lines=25> */
[----:B------:R1:W-:Y:S01]  /*3c70*/  @!P4 STG.E.U8 desc[UR36][R6.64+0x30], R9 ;  /* 0x000030090600c986 */ /* 0x0003e2000c101124 */
[C---:B------:R-:W-:Y:S01]  /*3c80*/  ISETP.LT.OR P4, PT, R20.reuse, 0x1, !P2 ;  /* 0x000000011400780c */ /* 0x040fe20005781670 */
[-C--:B------:R-:W-:Y:S01]  /*3c90*/  @!P0 IMAD R51, R51, R56.reuse, RZ ;  /* 0x0000003833338224 */ /* 0x080fe200078e02ff */
[C---:B------:R-:W-:Y:S01]  /*3ca0*/  ISETP.LT.OR P2, PT, R20.reuse, 0x9, !P2 ;  /* 0x000000091400780c */ /* 0x040fe20005741670 */
[----:B------:R2:W-:Y:S01]  /*3cb0*/  @!P5 STG.E.U8 desc[UR36][R6.64+0x31], R49 ;  /* 0x000031310600d986 */ /* 0x0005e2000c101124 */
[----:B------:R-:W-:Y:S01]  /*3cc0*/  ISETP.LT.OR P5, PT, R20, 0x1, !P3 ;  /* 0x000000011400780c */ /* 0x000fe20005fa1670 */
[-C--:B0-----:R-:W-:Y:S01]  /*3cd0*/  @!P1 IMAD R3, R50, R56.reuse, RZ ;  /* 0x0000003832039224 */ /* 0x081fe200078e02ff */
[----:B------:R-:W-:Y:S01]  /*3ce0*/  ISETP.LT.OR P3, PT, R20, 0x9, !P3 ;  /* 0x000000091400780c */ /* 0x000fe20005f61670 */
[----:B------:R2:W-:Y:S04]  /*3cf0*/  @!P0 STG.E.U8 desc[UR36][R4.64+0x31], R51 ;  /* 0x0000313304008986 */ /* 0x0005e8000c101124 */
[----:B------:R2:W-:Y:S02]  /*3d00*/  @!P1 STG.E.U8 desc[UR36][R4.64+0x30], R3 ;  /* 0x0000300304009986 */ /* 0x0005e4000c101124 */
[----:B------:R-:W-:-:S02]  /*3d10*/  @!P4 IMAD R11, R52, R56, RZ ;  /* 0x00000038340bc224 */ /* 0x000fc400078e02ff */
[-C--:B-1----:R-:W-:Y:S02]  /*3d20*/  @!P2 IMAD R9, R54, R56.reuse, RZ ;  /* 0x000000383609a224 */ /* 0x082fe400078e02ff */
[-C--:B------:R-:W-:Y:S01]  /*3d30*/  @!P5 IMAD R53, R53, R56.reuse, RZ ;  /* 0x000000383535d224 */ /* 0x080fe200078e02ff */
[----:B------:R2:W-:Y:S01]  /*3d40*/  @!P4 STG.E.U8 desc[UR36][R6.64+0x38], R11 ;  /* 0x0000380b0600c986 */ /* 0x0005e2000c101124 */
[----:B------:R-:W-:-:S03]  /*3d50*/  @!P3 IMAD R55, R55, R56, RZ ;  /* 0x000000383737b224 */ /* 0x000fc600078e02ff */
[----:B------:R2:W-:Y:S04]  /*3d60*/  @!P5 STG.E.U8 desc[UR36][R6.64+0x39], R53 ;  /* 0x000039350600d986 */ /* 0x0005e8000c101124 */
[----:B------:R2:W-:Y:S04]  /*3d70*/  @!P2 STG.E.U8 desc[UR36][R4.64+0x38], R9 ;  /* 0x000038090400a986 */ /* 0x0005e8000c101124 */
[----:B------:R2:W-:Y:S02]  /*3d80*/  @!P3 STG.E.U8 desc[UR36][R4.64+0x39], R55 ;  /* 0x000039370400b986 */ /* 0x0005e4000c101124 */
.L_x_101:
[----:B------:R-:W-:Y:S05]  /*3d90*/  BSYNC B0 ;  /* 0x0000000000007941 */ /* 0x000fea0003800000 */
.L_x_35:
[----:B------:R-:W-:Y:S01]  /*3da0*/  ULDC UR4, c[0x0][0xc] ;  /* 0x0000030000047ab9 */ /* 0x000fe20000000800 */
[----:B------:R-:W-:Y:S01]  /*3db0*/  ULDC UR5, c[0x0][0x10] ;  /* 0x0000040000057ab9 */ /* 0x000fe20000000800 */
[----:B-12---:R-:W1:Y:S01]  /*3dc0*/  LDC R3, c[0x0][0x14] ;  /* 0x00000500ff037b82 */ /* 0x006e620000000800 */
[----:B------:R-:W-:Y:S01]  /*3dd0*/  UIMAD.WIDE.U32 UR4, UR4, UR5, URZ ;  /* 0x00000005040472a5 */ /* 0x000fe2000f8e003f */
[----:B------:R-:W-:Y:S01]  /*3de0*/  PRMT R0, RZ, 0x7610, R0 ;  /* 0x00007610ff007816 */ /* 0x000fe20000000000 */
[----:B------:R-:W-:Y:S02]  /*3df0*/  IMAD.MOV.U32 R60, RZ, RZ, -0x1 ;  /* 0xffffffffff3c7424 */ /* 0x000fe400078e00ff */
[----:B------:R-:W-:Y:S02]  /*3e00*/  IMAD.MOV.U32 R61, RZ, RZ, -0x1 ;  /* 0xffffffffff3d7424 */ /* 0x000fe400078e00ff */
[----:B-1----:R-:W-:-:S04]  /*3e10*/  IMAD.WIDE.U32 R16, R3, UR4, R16 ;  /* 0x0000000403107c25 */ /* 0x002fc8000f8e0010 */
[----:B------:R-:W-:Y:S01]  /*3e20*/  IMAD R3, R3, UR5, RZ ;  /* 0x0000000503037c24 */ /* 0x000fe2000f8e02ff */
[----:B------:R-:W-:Y:S02]  /*3e30*/  ULDC.64 UR4, c[0x0][0x650] ;  /* 0x0001940000047ab9 */ /* 0x000fe40000000a00 */
[----:B------:R-:W-:Y:S01]  /*3e40*/  ISETP.GE.U32.AND P0, PT, R16, UR4, PT ;  /* 0x0000000410007c0c */ /* 0x000fe2000bf06070 */
[----:B------:R-:W-:-:S05]  /*3e50*/  IMAD.IADD R17, R17, 0x1, R3 ;  /* 0x0000000111117824 */ /* 0x000fca00078e0203 */
[----:B------:R-:W-:-:S13]  /*3e60*/  ISETP.GE.U32.AND.EX P0, PT, R17, UR5, PT, P0 ;  /* 0x0000000511007c0c */ /* 0x000fda000bf06100 */
[----:B------:R-:W-:Y:S05]  /*3e70*/  @P0 BRA `(.L_x_102) ;  /* 0x0000000400640947 */ /* 0x000fea0003800000 */
[----:B------:R-:W1:Y:S01]  /*3e80*/  S2R R12, SR_CTAID.X ;  /* 0x00000000000c7919 */ /* 0x000e620000002500 */
[----:B------:R-:W2:Y:S01]  /*3e90*/  LDC.64 R10, c[0x0][0x628] ;  /* 0x00018a00ff0a7b82 */ /* 0x000ea20000000a00 */
[----:B------:R-:W-:Y:S01]  /*3ea0*/  ULDC UR4, c[0x0][0x150] ;  /* 0x0000540000047ab9 */ /* 0x000fe20000000800 */
[----:B------:R-:W-:Y:S01]  /*3eb0*/  IMAD.MOV.U32 R8, RZ, RZ, R16 ;  /* 0x000000ffff087224 */ /* 0x000fe200078e0010 */
[----:B------:R-:W3:Y:S01]  /*3ec0*/  S2R R24, SR_CTAID.Y ;  /* 0x0000000000187919 */ /* 0x000ee20000002600 */
[----:B------:R-:W-:-:S04]  /*3ed0*/  IMAD.MOV.U32 R9, RZ, RZ, R17 ;  /* 0x000000ffff097224 */ /* 0x000fc800078e0011 */
[----:B------:R-:W0:Y:S08]  /*3ee0*/  LDC R21, c[0x0][0x144] ;  /* 0x00005100ff157b82 */ /* 0x000e300000000800 */
[----:B------:R-:W0:Y:S08]  /*3ef0*/  LDC R0, c[0x0][0x630] ;  /* 0x00018c00ff007b82 */ /* 0x000e300000000800 */
[----:B------:R-:W0:Y:S01]  /*3f00*/  LDC.64 R14, c[0x0][0x620] ;  /* 0x00018800ff0e7b82 */ /* 0x000e220000000a00 */
[----:B--2---:R-:W-:-:S04]  /*3f10*/  ISETP.NE.U32.AND P0, PT, R10, RZ, PT ;  /* 0x000000ff0a00720c */ /* 0x004fc80003f05070 */
[----:B------:R-:W-:Y:S02]  /*3f20*/  ISETP.NE.AND.EX P0, PT, R11, RZ, PT, P0 ;  /* 0x000000ff0b00720c */ /* 0x000fe40003f05300 */
[----:B-1----:R-:W-:-:S05]  /*3f30*/  I2FP.F32.U32 R3, R12 ;  /* 0x0000000c00037245 */ /* 0x002fca0000201000 */
[----:B------:R-:W-:-:S04]  /*3f40*/  FMUL R3, R3, UR4 ;  /* 0x0000000403037c20 */ /* 0x000fc80008400000 */
[----:B------:R1:W2:Y:S02]  /*3f50*/  F2I.U32.TRUNC.NTZ R20, R3 ;  /* 0x0000000300147305 */ /* 0x0002a4000020f000 */
[----:B---3--:R-:W-:Y:S05]  /*3f60*/  @!P0 BRA `(.L_x_103) ;  /* 0x0000000000288947 */ /* 0x008fea0003800000 */
[----:B-1----:R-:W1:Y:S02]  /*3f70*/  LDC R3, c[0x0][0x634] ;  /* 0x00018d00ff037b82 */ /* 0x002e640000000800 */
[----:B-1----:R-:W-:-:S05]  /*3f80*/  IADD3 R3, P0, R16, R3, RZ ;  /* 0x0000000310037210 */ /* 0x002fca0007f1e0ff */
[----:B------:R-:W-:-:S04]  /*3f90*/  IMAD.X R13, RZ, RZ, R17, P0 ;  /* 0x000000ffff0d7224 */ /* 0x000fc800000e0611 */
[----:B0---4-:R-:W-:-:S04]  /*3fa0*/  IMAD.WIDE.U32 R4, R13, R10, RZ ;  /* 0x0000000a0d047225 */ /* 0x011fc800078e00ff */
[----:B------:R-:W-:-:S04]  /*3fb0*/  IMAD.WIDE.U32 R6, P0, R3, R11, R4 ;  /* 0x0000000b03067225 */ /* 0x000fc80007800004 */
[----:B------:R-:W-:-:S04]  /*3fc0*/  IMAD.WIDE.U32 R4, R3, R10, RZ ;  /* 0x0000000a03047225 */ /* 0x000fc800078e00ff */
[----:B------:R-:W-:Y:S01]  /*3fd0*/  IMAD.X R9, RZ, RZ, RZ, P0 ;  /* 0x000000ffff097224 */ /* 0x000fe200000e06ff */
[----:B------:R-:W-:Y:S01]  /*3fe0*/  IADD3 RZ, P0, R5, R6, RZ ;  /* 0x0000000605ff7210 */ /* 0x000fe20007f1e0ff */
[----:B------:R-:W-:-:S04]  /*3ff0*/  IMAD.MOV.U32 R8, RZ, RZ, R7 ;  /* 0x000000ffff087224 */ /* 0x000fc800078e0007 */
[----:B------:R-:W-:-:S08]  /*4000*/  IMAD.WIDE.U32.X R8, R13, R11, R8, P0 ;  /* 0x0000000b0d087225 */ /* 0x000fd000000e0408 */
.L_x_103:
[----:B------:R-:W3:Y:S01]  /*4010*/  LDC.64 R30, c[0x0][0x640] ;  /* 0x00019000ff1e7b82 */ /* 0x000ee20000000a00 */
[-CC-:B0-----:R-:W-:Y:S01]  /*4020*/  SHF.R.U64 R61, R8, R0.reuse, R9.reuse ;  /* 0x00000000083d7219 */ /* 0x181fe20000001209 */
[----:B--2---:R-:W-:Y:S01]  /*4030*/  IMAD.MOV R20, RZ, RZ, -R20 ;  /* 0x000000ffff147224 */ /* 0x004fe200078e0a14 */
[----:B------:R-:W-:Y:S01]  /*4040*/  SHF.R.U32.HI R0, RZ, R0, R9 ;  /* 0x00000000ff007219 */ /* 0x000fe20000011609 */
[----:B------:R-:W-:Y:S01]  /*4050*/  ULDC UR4, c[0x0][0x154] ;  /* 0x0000550000047ab9 */ /* 0x000fe20000000800 */
[----:B-1----:R-:W-:Y:S01]  /*4060*/  IADD3 R3, P0, RZ, -R61, RZ ;  /* 0x8000003dff037210 */ /* 0x002fe20007f1e0ff */
[----:B------:R-:W-:Y:S02]  /*4070*/  IMAD R26, R21, R20, R12 ;  /* 0x00000014151a7224 */ /* 0x000fe400078e020c */
[----:B------:R-:W0:Y:S01]  /*4080*/  LDC R6, c[0x0][0x618] ;  /* 0x00018600ff067b82 */ /* 0x000e220000000800 */
[----:B------:R-:W-:Y:S02]  /*4090*/  IMAD.MOV.U32 R7, RZ, RZ, 0x1 ;  /* 0x00000001ff077424 */ /* 0x000fe400078e00ff */
[----:B----4-:R-:W-:-:S04]  /*40a0*/  IMAD.X R5, RZ, RZ, ~R0, P0 ;  /* 0x000000ffff057224 */ /* 0x010fc800000e0e00 */
[-C--:B------:R-:W-:Y:S01]  /*40b0*/  IMAD R0, R5, R14.reuse, RZ ;  /* 0x0000000e05007224 */ /* 0x080fe200078e02ff */
[----:B------:R-:W1:Y:S01]  /*40c0*/  LDC R8, c[0x0][0x608] ;  /* 0x00018200ff087b82 */ /* 0x000e620000000800 */
[----:B------:R-:W-:-:S04]  /*40d0*/  IMAD.WIDE.U32 R4, R3, R14, R16 ;  /* 0x0000000e03047225 */ /* 0x000fc800078e0010 */
[----:B------:R-:W-:Y:S01]  /*40e0*/  IMAD R3, R3, R15, R0 ;  /* 0x0000000f03037224 */ /* 0x000fe200078e0200 */
[----:B------:R-:W-:Y:S02]  /*40f0*/  I2FP.F32.U32 R0, R24 ;  /* 0x0000001800007245 */ /* 0x000fe40000201000 */
[----:B------:R-:W2:Y:S01]  /*4100*/  LDC R28, c[0x0][0x658] ;  /* 0x00019600ff1c7b82 */ /* 0x000ea20000000800 */
[----:B------:R-:W-:Y:S01]  /*4110*/  IMAD.IADD R3, R5, 0x1, R3 ;  /* 0x0000000105037824 */ /* 0x000fe200078e0203 */
[----:B---3--:R-:W-:Y:S01]  /*4120*/  ISETP.NE.U32.AND P0, PT, R30, RZ, PT ;  /* 0x000000ff1e00720c */ /* 0x008fe20003f05070 */
[----:B------:R-:W-:Y:S01]  /*4130*/  FMUL R0, R0, UR4 ;  /* 0x0000000400007c20 */ /* 0x000fe20008400000 */
[----:B------:R-:W-:Y:S02]  /*4140*/  IMAD.MOV.U32 R5, RZ, RZ, -0x1 ;  /* 0xffffffffff057424 */ /* 0x000fe400078e00ff */
[----:B------:R-:W-:Y:S01]  /*4150*/  ISETP.NE.AND.EX P0, PT, R31, RZ, PT, P0 ;  /* 0x000000ff1f00720c */ /* 0x000fe20003f05300 */
[----:B------:R3:W4:Y:S01]  /*4160*/  F2I.U32.TRUNC.NTZ R13, R0 ;  /* 0x00000000000d7305 */ /* 0x000722000020f000 */
[----:B------:R-:W3:Y:S01]  /*4170*/  LDC R15, c[0x0][0x148] ;  /* 0x00005200ff0f7b82 */ /* 0x000ee20000000800 */
[----:B0-----:R-:W-:-:S02]  /*4180*/  SHF.R.U64 R12, R4, R6, R3 ;  /* 0x00000006040c7219 */ /* 0x001fc40000001203 */
[----:B------:R-:W-:-:S05]  /*4190*/  SHF.R.U32.HI R3, RZ, R6, R3 ;  /* 0x00000006ff037219 */ /* 0x000fca0000011603 */
[----:B------:R-:W0:Y:S01]  /*41a0*/  LDC R20, c[0x0][0x600] ;  /* 0x00018000ff147b82 */ /* 0x000e220000000800 */
[-CC-:B-1----:R-:W-:Y:S02]  /*41b0*/  SHF.R.U64 R10, R12, R8.reuse, R3.reuse ;  /* 0x000000080c0a7219 */ /* 0x182fe40000001203 */
[----:B------:R-:W-:-:S05]  /*41c0*/  SHF.R.U32.HI R3, RZ, R8, R3 ;  /* 0x00000008ff037219 */ /* 0x000fca0000011603 */
[----:B------:R-:W1:Y:S01]  /*41d0*/  LDC R21, c[0x0][0x648] ;  /* 0x00019200ff157b82 */ /* 0x000e620000000800 */
[-C--:B--2---:R-:W-:Y:S02]  /*41e0*/  SHF.L.U32 R4, R5, R28.reuse, RZ ;  /* 0x0000001c05047219 */ /* 0x084fe400000006ff */
[-CC-:B------:R-:W-:Y:S02]  /*41f0*/  SHF.R.U64 R14, R10, R28.reuse, R3.reuse ;  /* 0x0000001c0a0e7219 */ /* 0x180fe40000001203 */
[----:B------:R-:W-:Y:S02]  /*4200*/  SHF.R.U32.HI R5, RZ, R28, R3 ;  /* 0x0000001cff057219 */ /* 0x000fe40000011603 */
[----:B------:R-:W-:Y:S01]  /*4210*/  LOP3.LUT R59, RZ, R4, RZ, 0x33, !PT ;  /* 0x00000004ff3b7212 */ /* 0x000fe200078e33ff */
[----:B------:R-:W2:Y:S01]  /*4220*/  LDC R25, c[0x0][0x638] ;  /* 0x00018e00ff197b82 */ /* 0x000ea20000000800 */
[----:B------:R-:W-:Y:S01]  /*4230*/  SHF.L.U32 R28, R7, R28, RZ ;  /* 0x0000001c071c7219 */ /* 0x000fe200000006ff */
[----:B------:R-:W-:-:S06]  /*4240*/  IMAD.MOV.U32 R4, RZ, RZ, R14 ;  /* 0x000000ffff047224 */ /* 0x000fcc00078e000e */
[----:B------:R-:W0:Y:S01]  /*4250*/  LDC R27, c[0x0][0x610] ;  /* 0x00018400ff1b7b82 */ /* 0x000e220000000800 */
[----:B----4-:R-:W-:Y:S05]  /*4260*/  @!P0 BRA `(.L_x_104) ;  /* 0x0000000000288947 */ /* 0x010fea0003800000 */
        /* <DEDUP_REMOVED lines=10> */
.L_x_104:
[----:B------:R-:W-:Y:S01]  /*4310*/  ISETP.NE.AND P0, PT, R2, 0x1, PT ;  /* 0x000000010200780c */ /* 0x000fe20003f05270 */
[----:B------:R-:W-:Y:S01]  /*4320*/  IMAD.MOV R13, RZ, RZ, -R13 ;  /* 0x000000ffff0d7224 */ /* 0x000fe200078e0a0d */
[----:B-1-3--:R-:W-:Y:S01]  /*4330*/  SHF.R.U64 R0, R4, R21, R5 ;  /* 0x0000001504007219 */ /* 0x00afe20000001205 */
[----:B0-----:R-:W-:Y:S01]  /*4340*/  VIADD R5, R20, 0xffffffff ;  /* 0xffffffff14057836 */ /* 0x001fe20000000000 */
[----:B------:R-:W-:-:S03]  /*4350*/  LOP3.LUT R59, R10, R59, RZ, 0xc0, !PT ;  /* 0x0000003b0a3b7212 */ /* 0x000fc600078ec0ff */
[----:B------:R-:W-:Y:S01]  /*4360*/  IMAD.MOV R3, RZ, RZ, -R0 ;  /* 0x000000ffff037224 */ /* 0x000fe200078e0a00 */
[----:B------:R-:W-:Y:S01]  /*4370*/  LOP3.LUT R5, R12, R5, RZ, 0xc0, !PT ;  /* 0x000000050c057212 */ /* 0x000fe200078ec0ff */
[----:B------:R-:W-:Y:S02]  /*4380*/  IMAD R59, R28, R0, R59 ;  /* 0x000000001c3b7224 */ /* 0x000fe400078e023b */
[----:B--2---:R-:W-:Y:S02]  /*4390*/  IMAD R0, R3, R25, R14 ;  /* 0x0000001903007224 */ /* 0x004fe400078e020e */
[----:B------:R-:W-:Y:S02]  /*43a0*/  @P0 IMAD R26, R15, R13, R24 ;  /* 0x0000000d0f1a0224 */ /* 0x000fe400078e0218 */
[----:B------:R-:W-:Y:S02]  /*43b0*/  IMAD R4, R0, R20, R5 ;  /* 0x0000001400047224 */ /* 0x000fe400078e0205 */
[----:B------:R-:W-:-:S02]  /*43c0*/  IMAD R59, R59, R27, R26 ;  /* 0x0000001b3b3b7224 */ /* 0x000fc400078e021a */
[----:B------:R-:W-:-:S03]  /*43d0*/  IMAD.MOV.U32 R3, RZ, RZ, 0x1 ;  /* 0x00000001ff037424 */ /* 0x000fc600078e00ff */
[----:B------:R-:W-:Y:S02]  /*43e0*/  SEL R60, R4, R59, !P0 ;  /* 0x0000003b043c7207 */ /* 0x000fe40004000000 */
[----:B------:R-:W-:Y:S02]  /*43f0*/  PRMT R0, R3, 0x7610, R0 ;  /* 0x0000761003007816 */ /* 0x000fe40000000000 */
[----:B------:R-:W-:-:S07]  /*4400*/  SEL R59, R59, R4, !P0 ;  /* 0x000000043b3b7207 */ /* 0x000fce0004000000 */
.L_x_102:
[----:B------:R-:W-:-:S13]  /*4410*/  LOP3.LUT P0, RZ, R0, 0xff, RZ, 0xc0, !PT ;  /* 0x000000ff00ff7812 */ /* 0x000fda000780c0ff */
[----:B------:R-:W-:Y:S05]  /*4420*/  @P0 BRA `(.L_x_105) ;  /* 0xffffffcc00a80947 */ /* 0x000fea000383ffff */
[----:B------:R-:W-:Y:S05]  /*4430*/  EXIT ;  /* 0x000000000000794d */ /* 0x000fea0003800000 */
.L_x_8:
        /* <DEDUP_REMOVED lines=26> */
.L_x_107:
[----:B------:R-:W0:Y:S01]  /*45e0*/  LDC.64 R28, c[0x0][0x640] ;  /* 0x00019000ff1c7b82 */ /* 0x000e220000000a00 */
[-CC-:B------:R-:W-:Y:S01]  /*45f0*/  SHF.R.U64 R22, R12, R6.reuse, R13.reuse ;  /* 0x000000060c167219 */ /* 0x180fe2000000120d */
[----:B------:R-:W-:Y:S01]  /*4600*/  IMAD.MOV.U32 R30, RZ, RZ, 0x1 ;  /* 0x00000001ff1e7424 */ /* 0x000fe200078e00ff */
[----:B------:R-:W-:Y:S02]  /*4610*/  SHF.R.U32.HI R6, RZ, R6, R13 ;  /* 0x00000006ff067219 */ /* 0x000fe4000001160d */
        /* <DEDUP_REMOVED lines=8> */
[----:B------:R-:W-:Y:S01]  /*46a0*/  IMAD.IADD R9, R9, 0x1, R11 ;  /* 0x0000000109097824 */ /* 0x000fe200078e020b */
[----:B0-----:R-:W-:-:S04]  /*46b0*/  ISETP.NE.U32.AND P0, PT, R28, RZ, PT ;  /* 0x000000ff1c00720c */ /* 0x001fc80003f05070 */
[----:B------:R-:W-:Y:S02]  /*46c0*/  ISETP.NE.AND.EX P0, PT, R29, RZ, PT, P0 ;  /* 0x000000ff1d00720c */ /* 0x000fe40003f05300 */
[----:B------:R-:W0:Y:S01]  /*46d0*/  LDC R20, c[0x0][0x600] ;  /* 0x00018000ff147b82 */ /* 0x000e220000000800 */
[-CC-:B-1----:R-:W-:Y:S01]  /*46e0*/  SHF.R.U64 R14, R8, R10.reuse, R9.reuse ;  /* 0x0000000a080e7219 */ /* 0x182fe20000001209 */
[----:B------:R-:W-:Y:S01]  /*46f0*/  IMAD.MOV.U32 R8, RZ, RZ, -0x1 ;  /* 0xffffffffff087424 */ /* 0x000fe200078e00ff */
[----:B------:R-:W-:-:S05]  /*4700*/  SHF.R.U32.HI R9, RZ, R10, R9 ;  /* 0x0000000aff097219 */ /* 0x000fca0000011609 */
[----:B------:R-:W1:Y:S01]  /*4710*/  LDC R24, c[0x0][0x648] ;  /* 0x00019200ff187b82 */ /* 0x000e620000000800 */
[-CC-:B--2---:R-:W-:Y:S02]  /*4720*/  SHF.R.U64 R23, R14, R12.reuse, R9.reuse ;  /* 0x0000000c0e177219 */ /* 0x184fe40000001209 */
[----:B------:R-:W-:-:S05]  /*4730*/  SHF.R.U32.HI R6, RZ, R12, R9 ;  /* 0x0000000cff067219 */ /* 0x000fca0000011609 */
[----:B------:R-:W2:Y:S01]  /*4740*/  LDC R26, c[0x0][0x638] ;  /* 0x00018e00ff1a7b82 */ /* 0x000ea20000000800 */
[-C--:B---3--:R-:W-:Y:S02]  /*4750*/  SHF.L.U32 R8, R8, R27.reuse, RZ ;  /* 0x0000001b08087219 */ /* 0x088fe400000006ff */
[-CC-:B------:R-:W-:Y:S02]  /*4760*/  SHF.R.U64 R25, R23, R27.reuse, R6.reuse ;  /* 0x0000001b17197219 */ /* 0x180fe40000001206 */
[----:B------:R-:W-:Y:S02]  /*4770*/  LOP3.LUT R32, RZ, R8, RZ, 0x33, !PT ;  /* 0x00000008ff207212 */ /* 0x000fe400078e33ff */
[----:B------:R-:W-:Y:S01]  /*4780*/  SHF.R.U32.HI R9, RZ, R27, R6 ;  /* 0x0000001bff097219 */ /* 0x000fe20000011606 */
[----:B------:R-:W3:Y:S01]  /*4790*/  LDC R31, c[0x0][0x610] ;  /* 0x00018400ff1f7b82 */ /* 0x000ee20000000800 */
[----:B------:R-:W-:Y:S01]  /*47a0*/  IMAD.MOV.U32 R8, RZ, RZ, R25 ;  /* 0x000000ffff087224 */ /* 0x000fe200078e0019 */
[----:B------:R-:W-:Y:S06]  /*47b0*/  @!P0 BRA `(.L_x_108) ;  /* 0x0000000000288947 */ /* 0x000fec0003800000 */
        /* <DEDUP_REMOVED lines=10> */
.L_x_108:
[----:B------:R-:W-:Y:S01]  /*4860*/  ISETP.NE.AND P0, PT, R2, 0x1, PT ;  /* 0x000000010200780c */ /* 0x000fe20003f05270 */
[----:B------:R-:W-:Y:S01]  /*4870*/  IMAD.MOV.U32 R13, RZ, RZ, R22 ;  /* 0x000000ffff0d7224 */ /* 0x000fe200078e0016 */
[----:B-1----:R-:W-:Y:S01]  /*4880*/  SHF.R.U64 R6, R8, R24, R9 ;  /* 0x0000001808067219 */ /* 0x002fe20000001209 */
[----:B0-----:R-:W-:Y:S01]  /*4890*/  VIADD R9, R20, 0xffffffff ;  /* 0xffffffff14097836 */ /* 0x001fe20000000000 */
[----:B------:R-:W-:Y:S02]  /*48a0*/  SHF.L.U32 R30, R30, R27, RZ ;  /* 0x0000001b1e1e7219 */ /* 0x000fe400000006ff */
[----:B------:R-:W-:Y:S01]  /*48b0*/  LOP3.LUT R5, R23, R32, RZ, 0xc0, !PT ;  /* 0x0000002017057212 */ /* 0x000fe200078ec0ff */
[----:B------:R-:W-:-:S04]  /*48c0*/  IMAD.MOV R8, RZ, RZ, -R6 ;  /* 0x000000ffff087224 */ /* 0x000fc800078e0a06 */
[----:B------:R-:W-:Y:S01]  /*48d0*/  IMAD R6, R30, R6, R5 ;  /* 0x000000061e067224 */ /* 0x000fe200078e0205 */
[----:B------:R-:W-:Y:S01]  /*48e0*/  LOP3.LUT R5, R14, R9, RZ, 0xc0, !PT ;  /* 0x000000090e057212 */ /* 0x000fe200078ec0ff */
[----:B------:R-:W-:Y:S02]  /*48f0*/  @P0 IMAD R3, R7, R21, R4 ;  /* 0x0000001507030224 */ /* 0x000fe400078e0204 */
[----:B--2---:R-:W-:Y:S02]  /*4900*/  IMAD R4, R8, R26, R25 ;  /* 0x0000001a08047224 */ /* 0x004fe400078e0219 */
[----:B---3--:R-:W-:Y:S02]  /*4910*/  IMAD R3, R6, R31, R3 ;  /* 0x0000001f06037224 */ /* 0x008fe400078e0203 */
[----:B------:R-:W-:Y:S02]  /*4920*/  IMAD R4, R4, R20, R5 ;  /* 0x0000001404047224 */ /* 0x000fe400078e0205 */
[----:B------:R-:W-:-:S03]  /*4930*/  IMAD.MOV.U32 R6, RZ, RZ, 0x1 ;  /* 0x00000001ff067424 */ /* 0x000fc600078e00ff */
[----:B------:R-:W-:Y:S02]  /*4940*/  SEL R20, R4, R3, !P0 ;  /* 0x0000000304147207 */ /* 0x000fe40004000000 */
[----:B------:R-:W-:-:S07]  /*4950*/  SEL R11, R3, R4, !P0 ;  /* 0x00000004030b7207 */ /* 0x000fce0004000000 */
.L_x_106:
[----:B------:R-:W-:-:S08]  /*4960*/  NOP ;  /* 0x0000000000007918 */ /* 0x000fd00000000000 */
[----:B------:R-:W0:-:S00]  /*4970*/  USETMAXREG.DEALLOC.CTAPOOL 0x28 ;  /* 0x00000028000079c8 */ /* 0x000e0000080e0500 */
[----:B0-----:R-:W-:-:S13]  /*4980*/  ISETP.NE.AND P0, PT, R0, RZ, PT ;  /* 0x000000ff0000720c */ /* 0x001fda0003f05270 */
[----:B------:R-:W-:Y:S05]  /*4990*/  @P0 EXIT ;  /* 0x000000000000094d */ /* 0x000fea0003800000 */
[----:B------:R-:W-:Y:S01]  /*49a0*/  LOP3.LUT P0, RZ, R6, 0xff, RZ, 0xc0, !PT ;  /* 0x000000ff06ff7812 */ /* 0x000fe2000780c0ff */
[----:B------:R-:W-:Y:S02]  /*49b0*/  IMAD.MOV.U32 R0, RZ, RZ, 0x1 ;  /* 0x00000001ff007424 */ /* 0x000fe400078e00ff */
[----:B------:R-:W-:-:S10]  /*49c0*/  IMAD.MOV.U32 R12, RZ, RZ, RZ ;  /* 0x000000ffff0c7224 */ /* 0x000fd400078e00ff */
[----:B------:R-:W-:Y:S05]  /*49d0*/  @!P0 BRA `(.L_x_109) ;  /* 0x0000000c008c8947 */ /* 0x000fea0003800000 */
[----:B------:R-:W0:Y:S01]  /*49e0*/  LDC R0, c[0x0][0x28c] ;  /* 0x0000a300ff007b82 */ /* 0x000e220000000800 */
[----:B------:R-:W-:Y:S01]  /*49f0*/  ULDC UR5, c[0x0][0x658] ;  /* 0x0001960000057ab9 */ /* 0x000fe20000000800 */
[----:B------:R-:W-:Y:S01]  /*4a00*/  UMOV UR11, 0xffffffff ;  /* 0xffffffff000b7882 */ /* 0x000fe20000000000 */
[----:B------:R-:W-:Y:S01]  /*4a10*/  UMOV UR17, 0x1 ;  /* 0x0000000100117882 */ /* 0x000fe20000000000 */
[----:B------:R-:W-:Y:S01]  /*4a20*/  USHF.L.U32 UR11, UR11, UR5, URZ ;  /* 0x000000050b0b7299 */ /* 0x000fe2000800063f */
[----:B------:R-:W-:Y:S01]  /*4a30*/  BSSY B0, `(.L_x_109) ;  /* 0x00000dd000007945 */ /* 0x000fe20003800000 */
[----:B------:R-:W-:Y:S01]  /*4a40*/  ULDC UR9, c[0x0][0xc] ;  /* 0x0000030000097ab9 */ /* 0x000fe20000000800 */
[----:B------:R-:W-:Y:S01]  /*4a50*/  ULDC UR16, c[0x0][0x10] ;  /* 0x0000040000107ab9 */ /* 0x000fe20000000800 */
[----:B------:R-:W1:Y:S01]  /*4a60*/  S2UR UR8, SR_CgaCtaId ;  /* 0x00000000000879c3 */ /* 0x000e620000008800 */
[----:B------:R-:W-:Y:S01]  /*4a70*/  IMAD.MOV.U32 R10, RZ, RZ, 0x1 ;  /* 0x00000001ff0a7424 */ /* 0x000fe200078e00ff */
[----:B------:R-:W-:Y:S01]  /*4a80*/  LOP3.LUT R9, R19, 0x2, RZ, 0xfc, !PT ;  /* 0x0000000213097812 */ /* 0x000fe200078efcff */
[----:B------:R-:W-:Y:S01]  /*4a90*/  IMAD.MOV.U32 R12, RZ, RZ, RZ ;  /* 0x000000ffff0c7224 */ /* 0x000fe200078e00ff */
[----:B------:R-:W-:Y:S01]  /*4aa0*/  ULDC UR4, c[0x0][0x600] ;  /* 0x0001800000047ab9 */ /* 0x000fe20000000800 */
[----:B------:R-:W-:Y:S01]  /*4ab0*/  UMOV UR20, 0x1111 ;  /* 0x0000111100147882 */ /* 0x000fe20000000000 */
[----:B------:R-:W-:-:S02]  /*4ac0*/  UIADD3 UR4, UR4, -0x1, URZ ;  /* 0xffffffff04047890 */ /* 0x000fc4000fffe03f */
[----:B------:R-:W-:Y:S01]  /*4ad0*/  USHF.L.U32 UR5, UR17, UR5, URZ ;  /* 0x0000000511057299 */ /* 0x000fe2000800063f */
[----:B------:R-:W-:Y:S01]  /*4ae0*/  ULDC.64 UR30, c[0x0][0x198] ;  /* 0x00006600001e7ab9 */ /* 0x000fe20000000a00 */
[----:B0-----:R-:W-:-:S05]  /*4af0*/  VIADD R0, R0, 0x7f ;  /* 0x0000007f00007836 */ /* 0x001fca0000000000 */
[----:B------:R-:W-:Y:S01]  /*4b00*/  SHF.R.S32.HI R3, RZ, 0x1f, R0 ;  /* 0x0000001fff037819 */ /* 0x000fe20000011400 */
[----:B-1----:R-:W-:-:S03]  /*4b10*/  USHF.R.U32.HI UR27, URZ, 0x2, UR8 ;  /* 0x000000023f1b7899 */ /* 0x002fc60008011608 */
[----:B------:R-:W-:Y:S01]  /*4b20*/  LEA.HI R3, R3, R0, RZ, 0x7 ;  /* 0x0000000003037211 */ /* 0x000fe200078f38ff */
[----:B------:R-:W-:Y:S01]  /*4b30*/  ULOP3.LUT UR10, UR8, 0x3, URZ, 0xc0, !UPT ;  /* 0x00000003080a7892 */ /* 0x000fe2000f8ec03f */
[----:B------:R-:W-:Y:S01]  /*4b40*/  IMAD.MOV.U32 R0, RZ, RZ, 0x1 ;  /* 0x00000001ff007424 */ /* 0x000fe200078e00ff */
[----:B------:R-:W-:Y:S01]  /*4b50*/  USHF.L.U32 UR6, UR8, 0x4, URZ ;  /* 0x0000000408067899 */ /* 0x000fe2000800063f */
[----:B------:R-:W-:Y:S01]  /*4b60*/  SHF.R.S32.HI R3, RZ, 0x7, R3 ;  /* 0x00000007ff037819 */ /* 0x000fe20000011403 */
[----:B------:R-:W-:Y:S02]  /*4b70*/  USHF.L.U32 UR7, UR8, 0xb, URZ ;  /* 0x0000000b08077899 */ /* 0x000fe4000800063f */
[----:B------:R-:W-:Y:S02]  /*4b80*/  ULOP3.LUT UR8, UR8, 0xfffffffc, URZ, 0xc0, !UPT ;  /* 0xfffffffc08087892 */ /* 0x000fe4000f8ec03f */
[----:B------:R-:W-:Y:S01]  /*4b90*/  ULOP3.LUT UR13, UR7, 0x1800, URZ, 0xc0, !UPT ;  /* 0x00001800070d7892 */ /* 0x000fe2000f8ec03f */
[----:B------:R-:W-:Y:S01]  /*4ba0*/  VIADD R8, R3, 0x1 ;  /* 0x0000000103087836 */ /* 0x000fe20000000000 */
[----:B------:R-:W-:-:S02]  /*4bb0*/  ULOP3.LUT UR12, UR8, 0x1, URZ, 0xfc, !UPT ;  /* 0x00000001080c7892 */ /* 0x000fc4000f8efc3f */
[----:B------:R-:W-:Y:S02]  /*4bc0*/  ULOP3.LUT UR14, UR8, 0x2, URZ, 0xfc, !UPT ;  /* 0x00000002080e7892 */ /* 0x000fe4000f8efc3f */
[----:B------:R-:W-:Y:S02]  /*4bd0*/  UISETP.GT.U32.AND UP0, UPT, UR10, 0xffff, UPT ;  /* 0x0000ffff0a00788c */ /* 0x000fe4000bf04070 */
[----:B------:R-:W-:Y:S02]  /*4be0*/  ULOP3.LUT UR7, URZ, UR11, URZ, 0x33, !UPT ;  /* 0x0000000b3f077292 */ /* 0x000fe4000f8e333f */
[----:B------:R-:W-:Y:S02]  /*4bf0*/  USHF.L.U32 UR11, UR17, UR8, URZ ;  /* 0x00000008110b7299 */ /* 0x000fe4000800063f */
[----:B------:R-:W-:Y:S02]  /*4c00*/  ULOP3.LUT UR15, UR8, 0x3, URZ, 0xfc, !UPT ;  /* 0x00000003080f7892 */ /* 0x000fe4000f8efc3f */
[----:B------:R-:W-:-:S02]  /*4c10*/  UIMAD.WIDE.U32 UR8, UR9, UR16, URZ ;  /* 0x00000010090872a5 */ /* 0x000fc4000f8e003f */
[----:B------:R-:W-:Y:S02]  /*4c20*/  USHF.L.U32 UR12, UR17, UR12, URZ ;  /* 0x0000000c110c7299 */ /* 0x000fe4000800063f */
[----:B------:R-:W-:Y:S02]  /*4c30*/  USHF.L.U32 UR14, UR17, UR14, URZ ;  /* 0x0000000e110e7299 */ /* 0x000fe4000800063f */
[----:B------:R-:W-:Y:S01]  /*4c40*/  USEL UR10, UR10, 0xffff, !UP0 ;  /* 0x0000ffff0a0a7887 */ /* 0x000fe2000c000000 */
[----:B------:R-:W-:Y:S01]  /*4c50*/  ULDC UR16, c[0x0][0x14] ;  /* 0x0000050000107ab9 */ /* 0x000fe20000000800 */
[----:B------:R-:W-:Y:S02]  /*4c60*/  USHF.L.U32 UR15, UR17, UR15, URZ ;  /* 0x0000000f110f7299 */ /* 0x000fe4000800063f */
[----:B------:R-:W-:Y:S02]  /*4c70*/  UIMAD.WIDE.U32 UR24, UR8, UR16, URZ ;  /* 0x00000010081872a5 */ /* 0x000fe4000f8e003f */
[----:B------:R-:W-:-:S02]  /*4c80*/  UIMAD UR8, UR9, UR16, URZ ;  /* 0x00000010090872a4 */ /* 0x000fc4000f8e023f */
[----:B------:R-:W-:Y:S02]  /*4c90*/  ULOP3.LUT UR11, UR14, UR11, UR12, 0xfe, !UPT ;  /* 0x0000000b0e0b7292 */ /* 0x000fe4000f8efe0c */
[----:B------:R-:W-:Y:S02]  /*4ca0*/  ULOP3.LUT UR10, UR10, 0xffff, URZ, 0xc0, !UPT ;  /* 0x0000ffff0a0a7892 */ /* 0x000fe4000f8ec03f */
[----:B------:R-:W-:Y:S02]  /*4cb0*/  ULEA UR28, UR27, 0x180, 0xc ;  /* 0x000001801b1c7891 */ /* 0x000fe4000f8e603f */
[----:B------:R-:W-:Y:S02]  /*4cc0*/  ULOP3.LUT UR6, UR6, 0x30, URZ, 0xc0, !UPT ;  /* 0x0000003006067892 */ /* 0x000fe4000f8ec03f */
[----:B------:R-:W-:Y:S02]  /*4cd0*/  ULOP3.LUT UR13, UR13, 0x24180, URZ, 0xfc, !UPT ;  /* 0x000241800d0d7892 */ /* 0x000fe4000f8efc3f */
[----:B------:R-:W-:-:S02]  /*4ce0*/  UIADD3 UR14, UR25, UR8, URZ ;  /* 0x00000008190e7290 */ /* 0x000fc4000fffe03f */
[----:B------:R-:W-:Y:S02]  /*4cf0*/  ULOP3.LUT UR15, UR11, UR15, URZ, 0xfc, !UPT ;  /* 0x0000000f0b0f7292 */ /* 0x000fe4000f8efc3f */
[----:B------:R-:W-:-:S12]  /*4d00*/  USHF.L.U32 UR20, UR20, UR10, URZ ;  /* 0x0000000a14147299 */ /* 0x000fd8000800063f */
.L_x_120:
[----:B------:R-:W-:-:S03]  /*4d10*/  UMOV UR8, 0xffffffff ;  /* 0xffffffff00087882 */ /* 0x000fc60000000000 */
[----:B------:R-:W-:Y:S05]  /*4d20*/  BRA.DIV UR8, `(.L_x_110) ;  /* 0x0000001208547947 */ /* 0x000fea000b800000 */
[----:B------:R-:W-:-:S13]  /*4d30*/  ELECT P6, URZ, PT ;  /* 0x00000000003f782f */ /* 0x000fda00038c0000 */
.L_x_136:
[----:B------:R-:W0:Y:S01]  /*4d40*/  LDC R4, c[0x0][0x28c] ;  /* 0x0000a300ff047b82 */ /* 0x000e220000000800 */
[----:B------:R-:W-:Y:S01]  /*4d50*/  BSSY B1, `(.L_x_111) ;  /* 0x0000039000017945 */ /* 0x000fe20003800000 */
[----:B0-----:R-:W-:-:S13]  /*4d60*/  ISETP.LT.OR P6, PT, R4, 0x1, !P6 ;  /* 0x000000010400780c */ /* 0x001fda00077c1670 */
[----:B------:R-:W-:Y:S05]  /*4d70*/  @P6 BRA `(.L_x_112) ;  /* 0x0000000000d86947 */ /* 0x000fea0003800000 */
[----:B------:R-:W-:Y:S01]  /*4d80*/  LEA R11, R11, UR27, 0x2 ;  /* 0x0000001b0b0b7c11 */ /* 0x000fe2000f8e10ff */
[----:B------:R-:W-:Y:S01]  /*4d90*/  IMAD.MOV.U32 R22, RZ, RZ, RZ ;  /* 0x000000ffff167224 */ /* 0x000fe200078e00ff */
[----:B------:R-:W-:Y:S01]  /*4da0*/  LEA R20, R20, UR6, 0x6 ;  /* 0x0000000614147c11 */ /* 0x000fe2000f8e30ff */
[----:B------:R-:W-:Y:S02]  /*4db0*/  IMAD.MOV.U32 R4, RZ, RZ, R8 ;  /* 0x000000ffff047224 */ /* 0x000fe400078e0008 */
[----:B------:R-:W-:Y:S02]  /*4dc0*/  IMAD.MOV.U32 R5, RZ, RZ, R0 ;  /* 0x000000ffff057224 */ /* 0x000fe400078e0000 */
[----:B------:R-:W-:Y:S02]  /*4dd0*/  IMAD.MOV.U32 R6, RZ, RZ, R12 ;  /* 0x000000ffff067224 */ /* 0x000fe400078e000c */
[----:B------:R-:W-:-:S07]  /*4de0*/  IMAD.SHL.U32 R15, R11, 0x20, RZ ;  /* 0x000000200b0f7824 */ /* 0x000fce00078e00ff */
.L_x_115:
[----:B------:R-:W0:Y:S01]  /*4df0*/  S2R R14, SR_CgaCtaId ;  /* 0x00000000000e7919 */ /* 0x000e220000008800 */
[----:B------:R-:W-:Y:S02]  /*4e00*/  MOV R7, 0x400 ;  /* 0x0000040000077802 */ /* 0x000fe40000000f00 */
[----:B------:R-:W-:-:S13]  /*4e10*/  LOP3.LUT P1, RZ, R18, 0x7f, RZ, 0xc0, !PT ;  /* 0x0000007f12ff7812 */ /* 0x000fda000782c0ff */
[----:B------:R-:W1:Y:S01]  /*4e20*/  @!P1 LDC R11, c[0x0][0x500] ;  /* 0x00014000ff0b9b82 */ /* 0x000e620000000800 */
[----:B0-----:R-:W-:Y:S02]  /*4e30*/  LEA R21, R14, R7, 0x18 ;  /* 0x000000070e157211 */ /* 0x001fe400078ec0ff */
[----:B------:R-:W-:-:S03]  /*4e40*/  SHF.L.U32 R7, R5, 0x1f, RZ ;  /* 0x0000001f05077819 */ /* 0x000fc600000006ff */
[----:B------:R-:W-:-:S04]  /*4e50*/  IMAD R14, R6, 0x8, R21 ;  /* 0x00000008060e7824 */ /* 0x000fc800078e0215 */
[----:B------:R-:W0:Y:S02]  /*4e60*/  SYNCS.PHASECHK.TRANS64.TRYWAIT P0, [R14+URZ+0x48], R7 ;  /* 0x000048070e0075a7 */ /* 0x000e24000800017f */
[----:B01----:R-:W-:Y:S05]  /*4e70*/  @!P0 BRA `(.L_x_113) ;  /* 0x0000001000208947 */ /* 0x003fea0003800000 */
.L_x_137:
[----:B0-----:R-:W-:Y:S01]  /*4e80*/  PRMT R7, R9, 0x9910, RZ ;  /* 0x0000991009077816 */ /* 0x001fe200000000ff */
[----:B------:R0:W-:Y:S03]  /*4e90*/  @!P1 SYNCS.ARRIVE.TRANS64 RZ, [R14+URZ], R11 ;  /* 0x0000000b0eff99a7 */ /* 0x0001e6000800003f */
[----:B------:R-:W-:-:S13]  /*4ea0*/  ISETP.NE.AND P0, PT, R7, 0x2, PT ;  /* 0x000000020700780c */ /* 0x000fda0003f05270 */
[----:B0-----:R-:W-:Y:S05]  /*4eb0*/  @P0 BRA `(.L_x_114) ;  /* 0x0000000000040947 */ /* 0x001fea0003800000 */
[----:B------:R-:W-:Y:S01]  /*4ec0*/  BPT.TRAP 0x1 ;  /* 0x000000040000795c */ /* 0x000fe20000300000 */
.L_x_114:
[----:B------:R-:W-:Y:S01]  /*4ed0*/  R2UR UR11, R6 ;  /* 0x00000000060b72ca */ /* 0x000fe200000e0000 */
[----:B------:R-:W-:Y:S01]  /*4ee0*/  VIADD R4, R4, 0xffffffff ;  /* 0xffffffff04047836 */ /* 0x000fe20000000000 */
[----:B------:R-:W-:Y:S01]  /*4ef0*/  R2UR UR22, R21 ;  /* 0x00000000151672ca */ /* 0x000fe200000e0000 */
[----:B------:R-:W-:Y:S01]  /*4f00*/  UIADD3 UR16, UP0, UR30, 0xf0, URZ ;  /* 0x000000f01e107890 */ /* 0x000fe2000ff1e03f */
[----:B------:R-:W-:Y:S01]  /*4f10*/  R2UR UR23, R15 ;  /* 0x000000000f1772ca */ /* 0x000fe200000e0000 */
[----:B------:R-:W-:Y:S01]  /*4f20*/  UIADD3 UR32, UP1, UR30, 0x1f0, URZ ;  /* 0x000001f01e207890 */ /* 0x000fe2000ff3e03f */
[----:B------:R-:W-:Y:S01]  /*4f30*/  R2UR UR9, R14 ;  /* 0x000000000e0972ca */ /* 0x000fe200000e0000 */
[----:B------:R-:W-:Y:S01]  /*4f40*/  UIADD3.X UR17, URZ, UR31, URZ, UP0, !UPT ;  /* 0x0000001f3f117290 */ /* 0x000fe200087fe43f */
[----:B------:R-:W-:Y:S01]  /*4f50*/  R2UR UR10, R22 ;  /* 0x00000000160a72ca */ /* 0x000fe200000e0000 */
[----:B------:R-:W-:Y:S01]  /*4f60*/  UPRMT UR21, URZ, 0x5410, UR20 ;  /* 0x000054103f157896 */ /* 0x000fe20008000014 */
[----:B------:R-:W-:Y:S01]  /*4f70*/  R2UR UR12, R13 ;  /* 0x000000000d0c72ca */ /* 0x000fe200000e0000 */
[----:B------:R-:W-:Y:S01]  /*4f80*/  VIADD R6, R6, 0x1 ;  /* 0x0000000106067836 */ /* 0x000fe20000000000 */
[----:B------:R-:W-:Y:S01]  /*4f90*/  R2UR UR26, R20 ;  /* 0x00000000141a72ca */ /* 0x000fe200000e0000 */
[----:B------:R-:W-:Y:S01]  /*4fa0*/  ULEA UR8, UR11, UR28, 0xe ;  /* 0x0000001c0b087291 */ /* 0x000fe2000f8e703f */
[----:B------:R-:W-:Y:S01]  /*4fb0*/  ISETP.GT.AND P1, PT, R4, 0x1, PT ;  /* 0x000000010400780c */ /* 0x000fe20003f24270 */
[----:B------:R-:W-:Y:S01]  /*4fc0*/  ULEA UR11, UR11, UR13, 0xd ;  /* 0x0000000d0b0b7291 */ /* 0x000fe2000f8e683f */
[----:B------:R-:W-:Y:S01]  /*4fd0*/  ISETP.NE.AND P0, PT, R6, 0x9, PT ;  /* 0x000000090600780c */ /* 0x000fe20003f05270 */
[----:B------:R-:W-:Y:S01]  /*4fe0*/  UIADD3 UR8, UR22, UR8, URZ ;  /* 0x0000000816087290 */ /* 0x000fe2000fffe03f */
[----:B------:R-:W-:Y:S01]  /*4ff0*/  VIADD R22, R22, 0x80 ;  /* 0x0000008016167836 */ /* 0x000fe20000000000 */
[----:B------:R-:W-:Y:S01]  /*5000*/  UIADD3 UR22, UR22, UR11, URZ ;  /* 0x0000000b16167290 */ /* 0x000fe2000fffe03f */
[----:B------:R-:W-:Y:S01]  /*5010*/  SEL R14, RZ, 0x1, P0 ;  /* 0x00000001ff0e7807 */ /* 0x000fe20000000000 */
[----:B------:R-:W-:Y:S01]  /*5020*/  UPRMT UR29, URZ, 0x5410, UR15 ;  /* 0x000054103f1d7896 */ /* 0x000fe2000800000f */
[----:B------:R-:W-:Y:S01]  /*5030*/  SEL R6, R6, RZ, P0 ;  /* 0x000000ff06067207 */ /* 0x000fe20000000000 */
[----:B------:R-:W-:Y:S01]  /*5040*/  UIADD3.X UR33, URZ, UR31, URZ, UP1, !UPT ;  /* 0x0000001f3f217290 */ /* 0x000fe20008ffe43f */
[----:B------:R-:W-:Y:S01]  /*5050*/  LOP3.LUT R5, R5, R14, RZ, 0x3c, !PT ;  /* 0x0000000e05057212 */ /* 0x000fe200078e3cff */
[----:B------:R-:W-:Y:S01]  /*5060*/  UMOV UR18, 0x0 ;  /* 0x0000000000127882 */ /* 0x000fe20000000000 */
[----:B------:R-:W-:Y:S01]  /*5070*/  UMOV UR19, 0x10000000 ;  /* 0x1000000000137882 */ /* 0x000fe20000000000 */
[----:B------:R-:W-:-:S02]  /*5080*/  UMOV UR11, UR23 ;  /* 0x00000017000b7c82 */ /* 0x000fc40008000000 */
[----:B------:R0:W-:Y:S02]  /*5090*/  UTMALDG.3D.MULTICAST [UR8], [UR16], UR21, desc[UR18] ;  /* 0x00001208100073b4 */ /* 0x0001e40008011815 */
[----:B0-----:R-:W-:Y:S01]  /*50a0*/  UMOV UR8, UR22 ;  /* 0x0000001600087c82 */ /* 0x001fe20008000000 */
[----:B------:R-:W-:Y:S02]  /*50b0*/  UMOV UR11, UR26 ;  /* 0x0000001a000b7c82 */ /* 0x000fe40008000000 */
[----:B------:R0:W-:Y:S02]  /*50c0*/  UTMALDG.3D.MULTICAST [UR8], [UR32], UR29, desc[UR18] ;  /* 0x00001208200073b4 */ /* 0x0001e4000801181d */
[----:B0-----:R-:W-:Y:S05]  /*50d0*/  @P1 BRA `(.L_x_115) ;  /* 0xfffffffc00441947 */ /* 0x001fea000383ffff */
.L_x_112:
[----:B------:R-:W-:Y:S05]  /*50e0*/  BSYNC B1 ;  /* 0x0000000000017941 */ /* 0x000fea0003800000 */
.L_x_111:
[----:B------:R-:W-:Y:S01]  /*50f0*/  LOP3.LUT P1, RZ, R10, 0xff, RZ, 0xc0, !PT ;  /* 0x000000ff0aff7812 */ /* 0x000fe2000782c0ff */
[C---:B------:R-:W-:Y:S01]  /*5100*/  IMAD.IADD R12, R3.reuse, 0x1, R12 ;  /* 0x00000001030c7824 */ /* 0x040fe200078e020c */
[----:B------:R-:W-:Y:S01]  /*5110*/  ULDC.64 UR8, c[0x0][0x650] ;  /* 0x0001940000087ab9 */ /* 0x000fe20000000a00 */
[C---:B------:R-:W-:Y:S01]  /*5120*/  ISETP.GE.U32.AND P2, PT, R3.reuse, 0x9, PT ;  /* 0x000000090300780c */ /* 0x040fe20003f46070 */
[----:B------:R-:W-:Y:S01]  /*5130*/  BSSY B1, `(.L_x_116) ;  /* 0x000006a000017945 */ /* 0x000fe20003800000 */
[----:B------:R-:W-:Y:S01]  /*5140*/  IMAD.MOV.U32 R11, RZ, RZ, -0x1 ;  /* 0xffffffffff0b7424 */ /* 0x000fe200078e00ff */
[----:B------:R-:W-:Y:S01]  /*5150*/  ISETP.GT.U32.AND P0, PT, R12, 0x8, PT ;  /* 0x000000080c00780c */ /* 0x000fe20003f04070 */
[----:B------:R-:W-:Y:S01]  /*5160*/  IMAD.MOV.U32 R20, RZ, RZ, -0x1 ;  /* 0xffffffffff147424 */ /* 0x000fe200078e00ff */
[----:B------:R-:W-:Y:S01]  /*5170*/  PRMT R10, RZ, 0x7610, R10 ;  /* 0x00007610ff0a7816 */ /* 0x000fe2000000000a */
[----:B------:R-:W-:Y:S01]  /*5180*/  IMAD.MOV.U32 R13, RZ, RZ, -0x1 ;  /* 0xffffffffff0d7424 */ /* 0x000fe200078e00ff */
[----:B------:R-:W-:-:S03]  /*5190*/  ISETP.LT.U32.AND P0, PT, R3, 0x9, P0 ;  /* 0x000000090300780c */ /* 0x000fc60000701070 */
[----:B------:R-:W0:Y:S01]  /*51a0*/  @P1 S2R R5, SR_CgaCtaId ;  /* 0x0000000000051919 */ /* 0x000e220000008800 */
[----:B------:R-:W-:-:S04]  /*51b0*/  @P1 MOV R4, 0x400 ;  /* 0x0000040000041802 */ /* 0x000fc80000000f00 */
[----:B0-----:R-:W-:Y:S01]  /*51c0*/  @P1 LEA R6, R5, R4, 0x18 ;  /* 0x0000000405061211 */ /* 0x001fe200078ec0ff */
[----:B------:R-:W-:-:S03]  /*51d0*/  IMAD.WIDE.U32 R4, R12, 0x38e38e39, RZ ;  /* 0x38e38e390c047825 */ /* 0x000fc600078e00ff */
[----:B------:R0:W-:Y:S01]  /*51e0*/  @P1 SYNCS.ARRIVE.TRANS64.A1T0 RZ, [R6+URZ+0xa8], RZ ;  /* 0x0000a8ff06ff19a7 */ /* 0x0001e2000810003f */
[----:B------:R-:W-:Y:S02]  /*51f0*/  IADD3 R16, P1, R16, UR24, RZ ;  /* 0x0000001810107c10 */ /* 0x000fe4000ff3e0ff */
[----:B------:R-:W-:Y:S02]  /*5200*/  SHF.R.U32.HI R7, RZ, 0x1, R5 ;  /* 0x00000001ff077819 */ /* 0x000fe40000011605 */
[----:B------:R-:W-:Y:S02]  /*5210*/  SEL R5, RZ, 0x1, !P0 ;  /* 0x00000001ff057807 */ /* 0x000fe40004000000 */
[----:B------:R-:W-:Y:S01]  /*5220*/  IADD3.X R17, R17, UR14, RZ, P1, !PT ;  /* 0x0000000e11117c10 */ /* 0x000fe20008ffe4ff */
[----:B------:R-:W-:Y:S01]  /*5230*/  IMAD R12, R7, -0x9, R12 ;  /* 0xfffffff7070c7824 */ /* 0x000fe200078e020c */
[----:B------:R-:W-:Y:S02]  /*5240*/  ISETP.GE.U32.AND P0, PT, R16, UR8, PT ;  /* 0x0000000810007c0c */ /* 0x000fe4000bf06070 */
[----:B------:R-:W-:-:S02]  /*5250*/  LOP3.LUT R0, R0, R5, RZ, 0x3c, !PT ;  /* 0x0000000500007212 */ /* 0x000fc400078e3cff */
[----:B------:R-:W-:Y:S02]  /*5260*/  ISETP.GE.U32.AND.EX P0, PT, R17, UR9, PT, P0 ;  /* 0x0000000911007c0c */ /* 0x000fe4000bf06100 */
[----:B------:R-:W-:Y:S02]  /*5270*/  @P2 LOP3.LUT R0, R0, 0x1, R7, 0x78, !PT ;  /* 0x0000000100002812 */ /* 0x000fe400078e7807 */
[----:B------:R-:W-:-:S09]  /*5280*/  PRMT R4, RZ, 0x7610, R4 ;  /* 0x00007610ff047816 */ /* 0x000fd20000000004 */
[----:B0-----:R-:W-:Y:S05]  /*5290*/  @P0 BRA `(.L_x_117) ;  /* 0x00000004004c0947 */ /* 0x001fea0003800000 */
[----:B------:R-:W0:Y:S01]  /*52a0*/  S2R R14, SR_CTAID.X ;  /* 0x00000000000e7919 */ /* 0x000e220000002500 */
[----:B------:R-:W-:Y:S01]  /*52b0*/  ULDC.64 UR8, c[0x0][0x628] ;  /* 0x00018a0000087ab9 */ /* 0x000fe20000000a00 */
[----:B------:R-:W1:Y:S01]  /*52c0*/  LDC R15, c[0x0][0x144] ;  /* 0x00005100ff0f7b82 */ /* 0x000e620000000800 */
[----:B------:R-:W-:Y:S01]  /*52d0*/  ISETP.NE.U32.AND P0, PT, RZ, UR8, PT ;  /* 0x00000008ff007c0c */ /* 0x000fe2000bf05070 */
[----:B------:R-:W2:Y:S01]  /*52e0*/  S2R R11, SR_CTAID.Y ;  /* 0x00000000000b7919 */ /* 0x000ea20000002600 */
[----:B------:R-:W-:Y:S01]  /*52f0*/  ULDC UR10, c[0x0][0x150] ;  /* 0x00005400000a7ab9 */ /* 0x000fe20000000800 */
[----:B------:R-:W-:Y:S01]  /*5300*/  ULDC UR11, c[0x0][0x630] ;  /* 0x00018c00000b7ab9 */ /* 0x000fe20000000800 */
[----:B------:R-:W-:Y:S01]  /*5310*/  ISETP.NE.AND.EX P0, PT, RZ, UR9, PT, P0 ;  /* 0x00000009ff007c0c */ /* 0x000fe2000bf05300 */
[----:B------:R-:W-:Y:S01]  /*5320*/  IMAD.MOV.U32 R4, RZ, RZ, R16 ;  /* 0x000000ffff047224 */ /* 0x000fe200078e0010 */
[----:B0-----:R-:W-:-:S05]  /*5330*/  I2FP.F32.U32 R5, R14 ;  /* 0x0000000e00057245 */ /* 0x001fca0000201000 */
[----:B------:R-:W-:Y:S01]  /*5340*/  FMUL R20, R5, UR10 ;  /* 0x0000000a05147c20 */ /* 0x000fe20008400000 */
[----:B------:R-:W-:-:S05]  /*5350*/  IMAD.MOV.U32 R5, RZ, RZ, R17 ;  /* 0x000000ffff057224 */ /* 0x000fca00078e0011 */
[----:B--2---:R-:W-:Y:S05]  /*5360*/  @!P0 BRA `(.L_x_118) ;  /* 0x0000000000288947 */ /* 0x004fea0003800000 */
[----:B------:R-:W-:Y:S02]  /*5370*/  ULDC UR10, c[0x0][0x634] ;  /* 0x00018d00000a7ab9 */ /* 0x000fe40000000800 */
[----:B------:R-:W-:-:S05]  /*5380*/  IADD3 R5, P0, R16, UR10, RZ ;  /* 0x0000000a10057c10 */ /* 0x000fca000ff1e0ff */
[----:B------:R-:W-:-:S04]  /*5390*/  IMAD.X R13, RZ, RZ, R17, P0 ;  /* 0x000000ffff0d7224 */ /* 0x000fc800000e0611 */
[----:B------:R-:W-:-:S04]  /*53a0*/  IMAD.WIDE.U32 R6, R13, UR8, RZ ;  /* 0x000000080d067c25 */ /* 0x000fc8000f8e00ff */
[----:B------:R-:W-:-:S04]  /*53b0*/  IMAD.WIDE.U32 R6, P0, R5, UR9, R6 ;  /* 0x0000000905067c25 */ /* 0x000fc8000f800006 */
[----:B------:R-:W-:-:S04]  /*53c0*/  IMAD.WIDE.U32 R4, R5, UR8, RZ ;  /* 0x0000000805047c25 */ /* 0x000fc8000f8e00ff */
[----:B------:R-:W-:Y:S01]  /*53d0*/  IMAD.MOV.U32 R4, RZ, RZ, R7 ;  /* 0x000000ffff047224 */ /* 0x000fe200078e0007 */
[----:B------:R-:W-:Y:S01]  /*53e0*/  IADD3 RZ, P1, R5, R6, RZ ;  /* 0x0000000605ff7210 */ /* 0x000fe20007f3e0ff */
[----:B------:R-:W-:-:S04]  /*53f0*/  IMAD.X R5, RZ, RZ, RZ, P0 ;  /* 0x000000ffff057224 */ /* 0x000fc800000e06ff */
[----:B------:R-:W-:-:S08]  /*5400*/  IMAD.WIDE.U32.X R4, R13, UR9, R4, P1 ;  /* 0x000000090d047c25 */ /* 0x000fd000088e0404 */
.L_x_118:
[--C-:B------:R-:W-:Y:S01]  /*5410*/  SHF.R.U64 R13, R4, UR11, R5.reuse ;  /* 0x0000000b040d7c19 */ /* 0x100fe20008001205 */
[----:B------:R-:W0:Y:S01]  /*5420*/  F2I.U32.TRUNC.NTZ R20, R20 ;  /* 0x0000001400147305 */ /* 0x000e22000020f000 */
[----:B------:R-:W-:Y:S01]  /*5430*/  SHF.R.U32.HI R4, RZ, UR11, R5 ;  /* 0x0000000bff047c19 */ /* 0x000fe20008011605 */
[----:B------:R-:W-:Y:S01]  /*5440*/  ULDC.64 UR8, c[0x0][0x620] ;  /* 0x0001880000087ab9 */ /* 0x000fe20000000a00 */
[----:B------:R-:W-:Y:S01]  /*5450*/  IADD3 R7, P0, RZ, -R13, RZ ;  /* 0x8000000dff077210 */ /* 0x000fe20007f1e0ff */
[----:B------:R-:W-:Y:S01]  /*5460*/  ULDC.64 UR10, c[0x0][0x640] ;  /* 0x00019000000a7ab9 */ /* 0x000fe20000000a00 */
[----:B------:R-:W2:Y:S03]  /*5470*/  LDC R22, c[0x0][0x148] ;  /* 0x00005200ff167b82 */ /* 0x000ea60000000800 */
[----:B------:R-:W-:Y:S01]  /*5480*/  IMAD.X R4, RZ, RZ, ~R4, P0 ;  /* 0x000000ffff047224 */ /* 0x000fe200000e0e04 */
[----:B------:R-:W-:-:S03]  /*5490*/  ISETP.NE.U32.AND P0, PT, RZ, UR10, PT ;  /* 0x0000000aff007c0c */ /* 0x000fc6000bf05070 */
[----:B------:R-:W-:Y:S01]  /*54a0*/  IMAD R6, R4, UR8, RZ ;  /* 0x0000000804067c24 */ /* 0x000fe2000f8e02ff */
[----:B------:R-:W-:Y:S01]  /*54b0*/  ISETP.NE.AND.EX P0, PT, RZ, UR11, PT, P0 ;  /* 0x0000000bff007c0c */ /* 0x000fe2000bf05300 */
[----:B------:R-:W-:Y:S01]  /*54c0*/  IMAD.WIDE.U32 R4, R7, UR8, R16 ;  /* 0x0000000807047c25 */ /* 0x000fe2000f8e0010 */
[----:B------:R-:W-:-:S03]  /*54d0*/  ULDC UR8, c[0x0][0x618] ;  /* 0x0001860000087ab9 */ /* 0x000fc60000000800 */
[----:B------:R-:W-:Y:S01]  /*54e0*/  IMAD R7, R7, UR9, R6 ;  /* 0x0000000907077c24 */ /* 0x000fe2000f8e0206 */
[----:B------:R-:W-:Y:S01]  /*54f0*/  ULDC UR9, c[0x0][0x154] ;  /* 0x0000550000097ab9 */ /* 0x000fe20000000800 */
[----:B0-----:R-:W-:Y:S02]  /*5500*/  IMAD.MOV R6, RZ, RZ, -R20 ;  /* 0x000000ffff067224 */ /* 0x001fe400078e0a14 */
[----:B------:R-:W-:Y:S02]  /*5510*/  IMAD.IADD R5, R5, 0x1, R7 ;  /* 0x0000000105057824 */ /* 0x000fe400078e0207 */
[----:B-1----:R-:W-:Y:S01]  /*5520*/  IMAD R14, R15, R6, R14 ;  /* 0x000000060f0e7224 */ /* 0x002fe200078e020e */
[----:B------:R-:W-:Y:S02]  /*5530*/  I2FP.F32.U32 R6, R11 ;  /* 0x0000000b00067245 */ /* 0x000fe40000201000 */
[--C-:B------:R-:W-:Y:S02]  /*5540*/  SHF.R.U64 R15, R4, UR8, R5.reuse ;  /* 0x00000008040f7c19 */ /* 0x100fe40008001205 */
[----:B------:R-:W-:Y:S01]  /*5550*/  SHF.R.U32.HI R4, RZ, UR8, R5 ;  /* 0x00000008ff047c19 */ /* 0x000fe20008011605 */
[----:B------:R-:W-:Y:S01]  /*5560*/  FMUL R6, R6, UR9 ;  /* 0x0000000906067c20 */ /* 0x000fe20008400000 */
[----:B------:R-:W-:-:S02]  /*5570*/  ULDC UR8, c[0x0][0x608] ;  /* 0x0001820000087ab9 */ /* 0x000fc40000000800 */
[--C-:B------:R-:W-:Y:S01]  /*5580*/  SHF.R.U64 R21, R15, UR8, R4.reuse ;  /* 0x000000080f157c19 */ /* 0x100fe20008001204 */
[----:B------:R0:W1:Y:S01]  /*5590*/  F2I.U32.TRUNC.NTZ R24, R6 ;  /* 0x0000000600187305 */ /* 0x000062000020f000 */
[----:B------:R-:W-:Y:S01]  /*55a0*/  SHF.R.U32.HI R4, RZ, UR8, R4 ;  /* 0x00000008ff047c19 */ /* 0x000fe20008011604 */
[----:B------:R-:W-:-:S03]  /*55b0*/  ULDC UR8, c[0x0][0x658] ;  /* 0x0001960000087ab9 */ /* 0x000fc60000000800 */
[--C-:B------:R-:W-:Y:S02]  /*55c0*/  SHF.R.U64 R20, R21, UR8, R4.reuse ;  /* 0x0000000815147c19 */ /* 0x100fe40008001204 */
[----:B------:R-:W-:-:S03]  /*55d0*/  SHF.R.U32.HI R23, RZ, UR8, R4 ;  /* 0x00000008ff177c19 */ /* 0x000fc60008011604 */
[----:B------:R-:W-:Y:S02]  /*55e0*/  IMAD.MOV.U32 R4, RZ, RZ, R20 ;  /* 0x000000ffff047224 */ /* 0x000fe400078e0014 */
[----:B------:R-:W-:Y:S01]  /*55f0*/  IMAD.MOV.U32 R5, RZ, RZ, R23 ;  /* 0x000000ffff057224 */ /* 0x000fe200078e0017 */
[----:B0-----:R-:W-:Y:S06]  /*5600*/  @!P0 BRA `(.L_x_119) ;  /* 0x0000000000288947 */ /* 0x001fec0003800000 */
        /* <DEDUP_REMOVED lines=10> */
.L_x_119:
[----:B------:R-:W-:Y:S01]  /*56b0*/  ISETP.NE.AND P0, PT, R2, 0x1, PT ;  /* 0x000000010200780c */ /* 0x000fe20003f05270 */
[----:B------:R-:W-:Y:S01]  /*56c0*/  ULDC UR8, c[0x0][0x648] ;  /* 0x0001920000087ab9 */ /* 0x000fe20000000800 */
[----:B-1----:R-:W-:Y:S01]  /*56d0*/  IMAD.MOV R24, RZ, RZ, -R24 ;  /* 0x000000ffff187224 */ /* 0x002fe200078e0a18 */
[----:B------:R-:W-:Y:S01]  /*56e0*/  SHF.R.U64 R4, R4, UR8, R5 ;  /* 0x0000000804047c19 */ /* 0x000fe20008001205 */
[----:B------:R-:W-:Y:S01]  /*56f0*/  ULDC UR8, c[0x0][0x638] ;  /* 0x00018e0000087ab9 */ /* 0x000fe20000000800 */
[----:B------:R-:W-:Y:S01]  /*5700*/  LOP3.LUT R21, R21, UR7, RZ, 0xc0, !PT ;  /* 0x0000000715157c12 */ /* 0x000fe2000f8ec0ff */
[----:B------:R-:W-:Y:S02]  /*5710*/  ULDC UR9, c[0x0][0x610] ;  /* 0x0001840000097ab9 */ /* 0x000fe40000000800 */
[----:B------:R-:W-:Y:S02]  /*5720*/  IMAD.MOV R5, RZ, RZ, -R4 ;  /* 0x000000ffff057224 */ /* 0x000fe400078e0a04 */
[----:B------:R-:W-:-:S02]  /*5730*/  IMAD R21, R4, UR5, R21 ;  /* 0x0000000504157c24 */ /* 0x000fc4000f8e0215 */
[----:B------:R-:W-:Y:S01]  /*5740*/  IMAD R20, R5, UR8, R20 ;  /* 0x0000000805147c24 */ /* 0x000fe2000f8e0214 */
[----:B------:R-:W-:Y:S01]  /*5750*/  ULDC UR8, c[0x0][0x600] ;  /* 0x0001800000087ab9 */ /* 0x000fe20000000800 */
[----:B--2---:R-:W-:Y:S01]  /*5760*/  @P0 IMAD R14, R22, R24, R11 ;  /* 0x00000018160e0224 */ /* 0x004fe200078e020b */
[----:B------:R-:W-:Y:S01]  /*5770*/  LOP3.LUT R11, R15, UR4, RZ, 0xc0, !PT ;  /* 0x000000040f0b7c12 */ /* 0x000fe2000f8ec0ff */
[----:B------:R-:W-:Y:S02]  /*5780*/  IMAD.MOV.U32 R4, RZ, RZ, 0x1 ;  /* 0x00000001ff047424 */ /* 0x000fe400078e00ff */
[----:B------:R-:W-:Y:S02]  /*5790*/  IMAD R14, R21, UR9, R14 ;  /* 0x00000009150e7c24 */ /* 0x000fe4000f8e020e */
[----:B------:R-:W-:-:S05]  /*57a0*/  IMAD R11, R20, UR8, R11 ;  /* 0x00000008140b7c24 */ /* 0x000fca000f8e020b */
[----:B------:R-:W-:Y:S02]  /*57b0*/  SEL R20, R11, R14, !P0 ;  /* 0x0000000e0b147207 */ /* 0x000fe40004000000 */
[----:B------:R-:W-:-:S07]  /*57c0*/  SEL R11, R14, R11, !P0 ;  /* 0x0000000b0e0b7207 */ /* 0x000fce0004000000 */
.L_x_117:
[----:B------:R-:W-:Y:S05]  /*57d0*/  BSYNC B1 ;  /* 0x0000000000017941 */ /* 0x000fea0003800000 */
.L_x_116:
[----:B------:R-:W-:-:S13]  /*57e0*/  LOP3.LUT P0, RZ, R4, 0xff, RZ, 0xc0, !PT ;  /* 0x000000ff04ff7812 */ /* 0x000fda000780c0ff */
[----:B------:R-:W-:Y:S05]  /*57f0*/  @P0 BRA `(.L_x_120) ;  /* 0xfffffff400440947 */ /* 0x000fea000383ffff */
[----:B------:R-:W-:Y:S05]  /*5800*/  BSYNC B0 ;  /* 0x0000000000007941 */ /* 0x000fea0003800000 */
.L_x_109:
[----:B------:R-:W-:-:S03]  /*5810*/  UMOV UR8, 0xffffffff ;  /* 0xffffffff00087882 */ /* 0x000fc60000000000 */
[----:B------:R-:W-:Y:S05]  /*5820*/  BRA.DIV UR8, `(.L_x_121) ;  /* 0x0000000608c87947 */ /* 0x000fea000b800000 */
[----:B------:R-:W-:-:S13]  /*5830*/  ELECT P6, URZ, PT ;  /* 0x00000000003f782f */ /* 0x000fda00038c0000 */
.L_x_140:
[----:B------:R-:W-:Y:S04]  /*5840*/  BSSY B0, `(.L_x_122) ;  /* 0x0000058000007945 */ /* 0x000fe80003800000 */
[----:B------:R-:W-:Y:S05]  /*5850*/  @!P6 BRA `(.L_x_123) ;  /* 0x000000040058e947 */ /* 0x000fea0003800000 */
[----:B------:R-:W-:-:S04]  /*5860*/  LOP3.LUT R19, R19, 0x2, RZ, 0xfc, !PT ;  /* 0x0000000213137812 */ /* 0x000fc800078efcff */
[----:B------:R-:W-:-:S13]  /*5870*/  ISETP.NE.AND P0, PT, R19, 0x3, PT ;  /* 0x000000031300780c */ /* 0x000fda0003f05270 */
[----:B------:R-:W-:Y:S05]  /*5880*/  @!P0 BRA `(.L_x_124) ;  /* 0x0000000000048947 */ /* 0x000fea0003800000 */
[----:B------:R-:W-:Y:S01]  /*5890*/  BPT.TRAP 0x1 ;  /* 0x000000040000795c */ /* 0x000fe20000300000 */
.L_x_124:
[----:B------:R-:W0:Y:S01]  /*58a0*/  S2R R3, SR_CgaCtaId ;  /* 0x0000000000037919 */ /* 0x000e220000008800 */
[----:B------:R-:W-:-:S04]  /*58b0*/  MOV R2, 0x400 ;  /* 0x0000040000027802 */ /* 0x000fc80000000f00 */
[----:B0-----:R-:W-:Y:S02]  /*58c0*/  LEA R3, R3, R2, 0x18 ;  /* 0x0000000203037211 */ /* 0x001fe400078ec0ff */
[----:B------:R-:W-:-:S03]  /*58d0*/  SHF.L.U32 R2, R0, 0x1f, RZ ;  /* 0x0000001f00027819 */ /* 0x000fc600000006ff */
[----:B------:R-:W-:-:S04]  /*58e0*/  VIADD R3, R3, 0x48 ;  /* 0x0000004803037836 */ /* 0x000fc80000000000 */
[C---:B------:R-:W-:Y:S02]  /*58f0*/  IMAD R7, R12.reuse, 0x8, R3 ;  /* 0x000000080c077824 */ /* 0x040fe400078e0203 */
[----:B------:R-:W-:Y:S02]  /*5900*/  VIADD R12, R12, 0x1 ;  /* 0x000000010c0c7836 */ /* 0x000fe40000000000 */
[----:B------:R-:W0:Y:S03]  /*5910*/  SYNCS.PHASECHK.TRANS64.TRYWAIT P0, [R7+URZ], R2 ;  /* 0x00000002070075a7 */ /* 0x000e26000800017f */
[----:B------:R-:W-:-:S04]  /*5920*/  ISETP.NE.AND P1, PT, R12, 0x9, PT ;  /* 0x000000090c00780c */ /* 0x000fc80003f25270 */
[----:B------:R-:W-:Y:S02]  /*5930*/  SEL R5, RZ, 0x1, P1 ;  /* 0x00000001ff057807 */ /* 0x000fe40000800000 */
[----:B------:R-:W-:Y:S02]  /*5940*/  SEL R12, R12, RZ, P1 ;  /* 0x000000ff0c0c7207 */ /* 0x000fe40000800000 */
[----:B------:R-:W-:-:S03]  /*5950*/  LOP3.LUT R5, R0, R5, RZ, 0x3c, !PT ;  /* 0x0000000500057212 */ /* 0x000fc600078e3cff */
[----:B------:R-:W-:Y:S01]  /*5960*/  IMAD R9, R12, 0x8, R3 ;  /* 0x000000080c097824 */ /* 0x000fe200078e0203 */
[----:B------:R-:W-:Y:S01]  /*5970*/  SHF.L.U32 R4, R5, 0x1f, RZ ;  /* 0x0000001f05047819 */ /* 0x000fe200000006ff */
[----:B0-----:R-:W-:Y:S06]  /*5980*/  @!P0 BRA `(.L_x_125) ;  /* 0x0000000400908947 */ /* 0x001fec0003800000 */
.L_x_141:
[----:B------:R-:W1:Y:S01]  /*5990*/  SYNCS.PHASECHK.TRANS64.TRYWAIT P0, [R9+URZ], R4 ;  /* 0x00000004090075a7 */ /* 0x000e62000800017f */
[----:B------:R-:W-:-:S05]  /*59a0*/  VIADD R0, R12, 0x1 ;  /* 0x000000010c007836 */ /* 0x000fca0000000000 */
[----:B------:R-:W-:-:S04]  /*59b0*/  ISETP.NE.AND P1, PT, R0, 0x9, PT ;  /* 0x000000090000780c */ /* 0x000fc80003f25270 */
[----:B0-----:R-:W-:Y:S02]  /*59c0*/  SEL R2, RZ, 0x1, P1 ;  /* 0x00000001ff027807 */ /* 0x001fe40000800000 */
[----:B------:R-:W-:Y:S02]  /*59d0*/  SEL R0, R0, RZ, P1 ;  /* 0x000000ff00007207 */ /* 0x000fe40000800000 */
[----:B------:R-:W-:-:S03]  /*59e0*/  LOP3.LUT R7, R5, R2, RZ, 0x3c, !PT ;  /* 0x0000000205077212 */ /* 0x000fc600078e3cff */
[----:B------:R-:W-:Y:S01]  /*59f0*/  IMAD R6, R0, 0x8, R3 ;  /* 0x0000000800067824 */ /* 0x000fe200078e0203 */
[----:B------:R-:W-:Y:S01]  /*5a00*/  SHF.L.U32 R5, R7, 0x1f, RZ ;  /* 0x0000001f07057819 */ /* 0x000fe200000006ff */
[----:B-1----:R-:W-:Y:S06]  /*5a10*/  @!P0 BRA `(.L_x_126) ;  /* 0x0000000400808947 */ /* 0x002fec0003800000 */
.L_x_142:
[----:B------:R-:W1:Y:S01]  /*5a20*/  SYNCS.PHASECHK.TRANS64.TRYWAIT P0, [R6+URZ], R5 ;  /* 0x00000005060075a7 */ /* 0x000e62000800017f */
[----:B------:R-:W-:-:S05]  /*5a30*/  VIADD R0, R0, 0x1 ;  /* 0x0000000100007836 */ /* 0x000fca0000000000 */
[----:B------:R-:W-:-:S04]  /*5a40*/  ISETP.NE.AND P1, PT, R0, 0x9, PT ;  /* 0x000000090000780c */ /* 0x000fc80003f25270 */
[----:B------:R-:W-:Y:S02]  /*5a50*/  SEL R2, RZ, 0x1, P1 ;  /* 0x00000001ff027807 */ /* 0x000fe40000800000 */
[----:B------:R-:W-:Y:S02]  /*5a60*/  SEL R0, R0, RZ, P1 ;  /* 0x000000ff00007207 */ /* 0x000fe40000800000 */
[----:B------:R-:W-:-:S03]  /*5a70*/  LOP3.LUT R7, R7, R2, RZ, 0x3c, !PT ;  /* 0x0000000207077212 */ /* 0x000fc600078e3cff */
[----:B0-----:R-:W-:Y:S01]  /*5a80*/  IMAD R9, R0, 0x8, R3 ;  /* 0x0000000800097824 */ /* 0x001fe200078e0203 */
[----:B------:R-:W-:Y:S01]  /*5a90*/  SHF.L.U32 R4, R7, 0x1f, RZ ;  /* 0x0000001f07047819 */ /* 0x000fe200000006ff */
[----:B-1----:R-:W-:Y:S06]  /*5aa0*/  @!P0 BRA `(.L_x_127) ;  /* 0x0000000400708947 */ /* 0x002fec0003800000 */
.L_x_143:
        /* <DEDUP_REMOVED lines=9> */
.L_x_144:
        /* <DEDUP_REMOVED lines=9> */
.L_x_145:
        /* <DEDUP_REMOVED lines=9> */
.L_x_146:
        /* <DEDUP_REMOVED lines=9> */
.L_x_147:
[----:B------:R-:W1:Y:S01]  /*5cf0*/  SYNCS.PHASECHK.TRANS64.TRYWAIT P0, [R9+URZ], R4 ;  /* 0x00000004090075a7 */ /* 0x000e62000800017f */
[----:B------:R-:W-:-:S05]  /*5d00*/  VIADD R0, R0, 0x1 ;  /* 0x0000000100007836 */ /* 0x000fca0000000000 */
[----:B------:R-:W-:-:S04]  /*5d10*/  ISETP.NE.AND P1, PT, R0, 0x9, PT ;  /* 0x000000090000780c */ /* 0x000fc80003f25270 */
[----:B------:R-:W-:Y:S02]  /*5d20*/  SEL R2, RZ, 0x1, P1 ;  /* 0x00000001ff027807 */ /* 0x000fe40000800000 */
[----:B------:R-:W-:Y:S02]  /*5d30*/  SEL R0, R0, RZ, P1 ;  /* 0x000000ff00007207 */ /* 0x000fe40000800000 */
[----:B------:R-:W-:Y:S01]  /*5d40*/  LOP3.LUT R2, R7, R2, RZ, 0x3c, !PT ;  /* 0x0000000207027212 */ /* 0x000fe200078e3cff */
[----:B-1----:R-:W-:Y:S06]  /*5d50*/  @!P0 BRA `(.L_x_132) ;  /* 0x0000000400288947 */ /* 0x002fec0003800000 */
.L_x_148:
[----:B------:R-:W-:Y:S01]  /*5d60*/  IMAD R3, R0, 0x8, R3 ;  /* 0x0000000800037824 */ /* 0x000fe200078e0203 */
[----:B------:R-:W-:-:S07]  /*5d70*/  SHF.L.U32 R0, R2, 0x1f, RZ ;  /* 0x0000001f02007819 */ /* 0x000fce00000006ff */
.L_x_133:
[----:B--2---:R2:W3:Y:S02]  /*5d80*/  SYNCS.PHASECHK.TRANS64.TRYWAIT P0, [R3+URZ], R0 ;  /* 0x00000000030075a7 */ /* 0x0044e4000800017f */
[----:B---3--:R-:W-:Y:S05]  /*5d90*/  @!P0 NANOSLEEP.SYNCS 0x989680 ;  /* 0x009896800000895d */ /* 0x008fea0003900000 */
[----:B------:R-:W3:Y:S02]  /*5da0*/  @!P0 SYNCS.PHASECHK.TRANS64 P0, [R3+URZ], R0 ;  /* 0x00000000030085a7 */ /* 0x000ee4000800007f */
[----:B---3--:R-:W-:Y:S05]  /*5db0*/  @!P0 BRA `(.L_x_133) ;  /* 0xfffffffc00f08947 */ /* 0x008fea000383ffff */
.L_x_123:
[----:B------:R-:W-:Y:S05]  /*5dc0*/  BSYNC B0 ;  /* 0x0000000000007941 */ /* 0x000fea0003800000 */
.L_x_122:
[----:B------:R-:W-:Y:S05]  /*5dd0*/  EXIT ;  /* 0x000000000000794d */ /* 0x000fea0003800000 */
.L_x_22:
[----:B---3--:R3:W4:Y:S02]  /*5de0*/  SYNCS.PHASECHK.TRANS64.TRYWAIT P1, [R3+URZ], R0 ;  /* 0x00000000030075a7 */ /* 0x008724000802017f */
[----:B----4-:R-:W-:Y:S05]  /*5df0*/  @!P1 NANOSLEEP.SYNCS 0x989680 ;  /* 0x009896800000995d */ /* 0x010fea0003900000 */
[----:B------:R-:W4:Y:S02]  /*5e00*/  @!P1 SYNCS.PHASECHK.TRANS64 P1, [R3+URZ], R0 ;  /* 0x00000000030095a7 */ /* 0x000f24000802007f */
[----:B----4-:R-:W-:Y:S05]  /*5e10*/  @!P1 BRA `(.L_x_22) ;  /* 0xfffffffc00f09947 */ /* 0x010fea000383ffff */
[----:B------:R-:W-:Y:S05]  /*5e20*/  BRA `(.L_x_21) ;  /* 0xffffffb400f47947 */ /* 0x000fea000383ffff */
.L_x_27:
[----:B-1----:R1:W2:Y:S02]  /*5e30*/  SYNCS.PHASECHK.TRANS64.TRYWAIT P1, [R5+URZ], R4 ;  /* 0x00000004050075a7 */ /* 0x0022a4000802017f */
[----:B--2---:R-:W-:Y:S05]  /*5e40*/  @!P1 NANOSLEEP.SYNCS 0x989680 ;  /* 0x009896800000995d */ /* 0x004fea0003900000 */
[----:B------:R-:W2:Y:S02]  /*5e50*/  @!P1 SYNCS.PHASECHK.TRANS64 P1, [R5+URZ], R4 ;  /* 0x00000004050095a7 */ /* 0x000ea4000802007f */
[----:B--2---:R-:W-:Y:S05]  /*5e60*/  @!P1 BRA `(.L_x_27) ;  /* 0xfffffffc00f09947 */ /* 0x004fea000383ffff */
[----:B------:R-:W-:Y:S05]  /*5e70*/  BRA `(.L_x_26) ;  /* 0xffffffb800e47947 */ /* 0x000fea000383ffff */
.L_x_110:
[----:B------:R-:W-:Y:S01]  /*5e80*/  BSSY B1, `(.L_x_134) ;  /* 0x0000006000017945 */ /* 0x000fe20003800000 */
[----:B------:R-:W-:-:S07]  /*5e90*/  IMAD.MOV.U32 R15, RZ, RZ, -0x1 ;  /* 0xffffffffff0f7424 */ /* 0x000fce00078e00ff */
[----:B------:R-:W-:Y:S05]  /*5ea0*/  WARPSYNC.COLLECTIVE R15, `(.L_x_135) ;  /* 0x000000000f0c7348 */ /* 0x000fea0003c00000 */
[----:B------:R-:W-:Y:S02]  /*5eb0*/  ELECT P6, UR62, PT ;  /* 0x00000000003e782f */ /* 0x000fe400038c0000 */
[----:B------:R-:W-:Y:S01]  /*5ec0*/  MOV R14, UR62 ;  /* 0x0000003e000e7c02 */ /* 0x000fe20008000f00 */
[----:B------:R-:W-:Y:S10]  /*5ed0*/  ENDCOLLECTIVE ;  /* 0x000000000000791b */ /* 0x000ff40003800000 */
.L_x_135:
[----:B------:R-:W-:Y:S05]  /*5ee0*/  BSYNC B1 ;  /* 0x0000000000017941 */ /* 0x000fea0003800000 */
.L_x_134:
[----:B------:R-:W-:Y:S05]  /*5ef0*/  BRA `(.L_x_136) ;  /* 0xffffffec00907947 */ /* 0x000fea000383ffff */
.L_x_113:
[----:B0-----:R0:W1:Y:S02]  /*5f00*/  SYNCS.PHASECHK.TRANS64.TRYWAIT P0, [R14+URZ+0x48], R7 ;  /* 0x000048070e0075a7 */ /* 0x001064000800017f */
[----:B-1----:R-:W-:Y:S05]  /*5f10*/  @!P0 NANOSLEEP.SYNCS 0x989680 ;  /* 0x009896800000895d */ /* 0x002fea0003900000 */
[----:B------:R-:W1:Y:S02]  /*5f20*/  @!P0 SYNCS.PHASECHK.TRANS64 P0, [R14+URZ+0x48], R7 ;  /* 0x000048070e0085a7 */ /* 0x000e64000800007f */
[----:B-1----:R-:W-:Y:S05]  /*5f30*/  @!P0 BRA `(.L_x_113) ;  /* 0xfffffffc00f08947 */ /* 0x002fea000383ffff */
[----:B------:R-:W-:Y:S05]  /*5f40*/  BRA `(.L_x_137) ;  /* 0xffffffec00cc7947 */ /* 0x000fea000383ffff */
.L_x_121:
[----:B------:R-:W-:Y:S01]  /*5f50*/  BSSY B0, `(.L_x_138) ;  /* 0x0000006000007945 */ /* 0x000fe20003800000 */
[----:B------:R-:W-:-:S07]  /*5f60*/  IMAD.MOV.U32 R15, RZ, RZ, -0x1 ;  /* 0xffffffffff0f7424 */ /* 0x000fce00078e00ff */
[----:B------:R-:W-:Y:S05]  /*5f70*/  WARPSYNC.COLLECTIVE R15, `(.L_x_139) ;  /* 0x000000000f0c7348 */ /* 0x000fea0003c00000 */
[----:B------:R-:W-:Y:S02]  /*5f80*/  ELECT P6, UR62, PT ;  /* 0x00000000003e782f */ /* 0x000fe400038c0000 */
[----:B------:R-:W-:Y:S01]  /*5f90*/  MOV R14, UR62 ;  /* 0x0000003e000e7c02 */ /* 0x000fe20008000f00 */
[----:B------:R-:W-:Y:S10]  /*5fa0*/  ENDCOLLECTIVE ;  /* 0x000000000000791b */ /* 0x000ff40003800000 */
.L_x_139:
[----:B------:R-:W-:Y:S05]  /*5fb0*/  BSYNC B0 ;  /* 0x0000000000007941 */ /* 0x000fea0003800000 */
.L_x_138:
[----:B------:R-:W-:Y:S05]  /*5fc0*/  BRA `(.L_x_140) ;  /* 0xfffffff8001c7947 */ /* 0x000fea000383ffff */
.L_x_125:
[----:B0-----:R0:W1:Y:S02]  /*5fd0*/  SYNCS.PHASECHK.TRANS64.TRYWAIT P0, [R7+URZ], R2 ;  /* 0x00000002070075a7 */ /* 0x001064000800017f */
[----:B-1----:R-:W-:Y:S05]  /*5fe0*/  @!P0 NANOSLEEP.SYNCS 0x989680 ;  /* 0x009896800000895d */ /* 0x002fea0003900000 */
[----:B------:R-:W1:Y:S02]  /*5ff0*/  @!P0 SYNCS.PHASECHK.TRANS64 P0, [R7+URZ], R2 ;  /* 0x00000002070085a7 */ /* 0x000e64000800007f */
[----:B-1----:R-:W-:Y:S05]  /*6000*/  @!P0 BRA `(.L_x_125) ;  /* 0xfffffffc00f08947 */ /* 0x002fea000383ffff */
[----:B------:R-:W-:Y:S05]  /*6010*/  BRA `(.L_x_141) ;  /* 0xfffffff8005c7947 */ /* 0x000fea000383ffff */
.L_x_126:
[----:B0-----:R0:W1:Y:S02]  /*6020*/  SYNCS.PHASECHK.TRANS64.TRYWAIT P0, [R9+URZ], R4 ;  /* 0x00000004090075a7 */ /* 0x001064000800017f */
[----:B-1----:R-:W-:Y:S05]  /*6030*/  @!P0 NANOSLEEP.SYNCS 0x989680 ;  /* 0x009896800000895d */ /* 0x002fea0003900000 */
[----:B------:R-:W1:Y:S02]  /*6040*/  @!P0 SYNCS.PHASECHK.TRANS64 P0, [R9+URZ], R4 ;  /* 0x00000004090085a7 */ /* 0x000e64000800007f */
[----:B-1----:R-:W-:Y:S05]  /*6050*/  @!P0 BRA `(.L_x_126) ;  /* 0xfffffffc00f08947 */ /* 0x002fea000383ffff */
[----:B------:R-:W-:Y:S05]  /*6060*/  BRA `(.L_x_142) ;  /* 0xfffffff8006c7947 */ /* 0x000fea000383ffff */
.L_x_127:
[----:B0-----:R0:W1:Y:S02]  /*6070*/  SYNCS.PHASECHK.TRANS64.TRYWAIT P0, [R6+URZ], R5 ;  /* 0x00000005060075a7 */ /* 0x001064000800017f */
[----:B-1----:R-:W-:Y:S05]  /*6080*/  @!P0 NANOSLEEP.SYNCS 0x989680 ;  /* 0x009896800000895d */ /* 0x002fea0003900000 */
[----:B------:R-:W1:Y:S02]  /*6090*/  @!P0 SYNCS.PHASECHK.TRANS64 P0, [R6+URZ], R5 ;  /* 0x00000005060085a7 */ /* 0x000e64000800007f */
[----:B-1----:R-:W-:Y:S05]  /*60a0*/  @!P0 BRA `(.L_x_127) ;  /* 0xfffffffc00f08947 */ /* 0x002fea000383ffff */
[----:B------:R-:W-:Y:S05]  /*60b0*/  BRA `(.L_x_143) ;  /* 0xfffffff8007c7947 */ /* 0x000fea000383ffff */
.L_x_128:
[----:B0-----:R0:W1:Y:S02]  /*60c0*/  SYNCS.PHASECHK.TRANS64.TRYWAIT P0, [R9+URZ], R4 ;  /* 0x00000004090075a7 */ /* 0x001064000800017f */
[----:B-1----:R-:W-:Y:S05]  /*60d0*/  @!P0 NANOSLEEP.SYNCS 0x989680 ;  /* 0x009896800000895d */ /* 0x002fea0003900000 */
[----:B------:R-:W1:Y:S02]  /*60e0*/  @!P0 SYNCS.PHASECHK.TRANS64 P0, [R9+URZ], R4 ;  /* 0x00000004090085a7 */ /* 0x000e64000800007f */
[----:B-1----:R-:W-:Y:S05]  /*60f0*/  @!P0 BRA `(.L_x_128) ;  /* 0xfffffffc00f08947 */ /* 0x002fea000383ffff */
[----:B------:R-:W-:Y:S05]  /*6100*/  BRA `(.L_x_144) ;  /* 0xfffffff8008c7947 */ /* 0x000fea000383ffff */
.L_x_129:
[----:B0-----:R0:W1:Y:S02]  /*6110*/  SYNCS.PHASECHK.TRANS64.TRYWAIT P0, [R6+URZ], R5 ;  /* 0x00000005060075a7 */ /* 0x001064000800017f */
[----:B-1----:R-:W-:Y:S05]  /*6120*/  @!P0 NANOSLEEP.SYNCS 0x989680 ;  /* 0x009896800000895d */ /* 0x002fea0003900000 */
[----:B------:R-:W1:Y:S02]  /*6130*/  @!P0 SYNCS.PHASECHK.TRANS64 P0, [R6+URZ], R5 ;  /* 0x00000005060085a7 */ /* 0x000e64000800007f */
[----:B-1----:R-:W-:Y:S05]  /*6140*/  @!P0 BRA `(.L_x_129) ;  /* 0xfffffffc00f08947 */ /* 0x002fea000383ffff */
[----:B------:R-:W-:Y:S05]  /*6150*/  BRA `(.L_x_145) ;  /* 0xfffffff8009c7947 */ /* 0x000fea000383ffff */
.L_x_130:
[----:B0-----:R0:W1:Y:S02]  /*6160*/  SYNCS.PHASECHK.TRANS64.TRYWAIT P0, [R9+URZ], R4 ;  /* 0x00000004090075a7 */ /* 0x001064000800017f */
[----:B-1----:R-:W-:Y:S05]  /*6170*/  @!P0 NANOSLEEP.SYNCS 0x989680 ;  /* 0x009896800000895d */ /* 0x002fea0003900000 */
[----:B------:R-:W1:Y:S02]  /*6180*/  @!P0 SYNCS.PHASECHK.TRANS64 P0, [R9+URZ], R4 ;  /* 0x00000004090085a7 */ /* 0x000e64000800007f */
[----:B-1----:R-:W-:Y:S05]  /*6190*/  @!P0 BRA `(.L_x_130) ;  /* 0xfffffffc00f08947 */ /* 0x002fea000383ffff */
[----:B------:R-:W-:Y:S05]  /*61a0*/  BRA `(.L_x_146) ;  /* 0xfffffff800ac7947 */ /* 0x000fea000383ffff */
.L_x_131:
[----:B0-----:R0:W1:Y:S02]  /*61b0*/  SYNCS.PHASECHK.TRANS64.TRYWAIT P0, [R6+URZ], R5 ;  /* 0x00000005060075a7 */ /* 0x001064000800017f */
[----:B-1----:R-:W-:Y:S05]  /*61c0*/  @!P0 NANOSLEEP.SYNCS 0x989680 ;  /* 0x009896800000895d */ /* 0x002fea0003900000 */
[----:B------:R-:W1:Y:S02]  /*61d0*/  @!P0 SYNCS.PHASECHK.TRANS64 P0, [R6+URZ], R5 ;  /* 0x00000005060085a7 */ /* 0x000e64000800007f */
[----:B-1----:R-:W-:Y:S05]  /*61e0*/  @!P0 BRA `(.L_x_131) ;  /* 0xfffffffc00f08947 */ /* 0x002fea000383ffff */
[----:B------:R-:W-:Y:S05]  /*61f0*/  BRA `(.L_x_147) ;  /* 0xfffffff800bc7947 */ /* 0x000fea000383ffff */
.L_x_132:
[----:B-1----:R1:W2:Y:S02]  /*6200*/  SYNCS.PHASECHK.TRANS64.TRYWAIT P0, [R9+URZ], R4 ;  /* 0x00000004090075a7 */ /* 0x0022a4000800017f */
[----:B--2---:R-:W-:Y:S05]  /*6210*/  @!P0 NANOSLEEP.SYNCS 0x989680 ;  /* 0x009896800000895d */ /* 0x004fea0003900000 */
[----:B------:R-:W2:Y:S02]  /*6220*/  @!P0 SYNCS.PHASECHK.TRANS64 P0, [R9+URZ], R4 ;  /* 0x00000004090085a7 */ /* 0x000ea4000800007f */
[----:B--2---:R-:W-:Y:S05]  /*6230*/  @!P0 BRA `(.L_x_132) ;  /* 0xfffffffc00f08947 */ /* 0x004fea000383ffff */
[----:B------:R-:W-:Y:S05]  /*6240*/  BRA `(.L_x_148) ;  /* 0xfffffff800c47947 */ /* 0x000fea000383ffff */
.L_x_149:
[----:B------:R-:W-:-:S00]  /*6250*/  BRA `(.L_x_149) ;  /* 0xfffffffc00fc7947 */ /* 0x000fc0000383ffff */
[----:B------:R-:W-:-:S00]  /*6260*/  NOP ;  /* 0x0000000000007918 */ /* 0x000fc00000000000 */
        /* <DEDUP_REMOVED lines=9> */
.L_x_150:


//--------------------- .nv.global.init           --------------------------
	.section	.nv.global.init,"aw",@progbits
.nv.global.init:
	.type		$str$22,@object
	.size		$str$22,($str$23 - $str$22)
$str$22:
        /*0000*/ 	.byte	0x6b, 0x5f, 0x74, 0x69, 0x6c, 0x65, 0x5f, 0x63, 0x6f, 0x75, 0x6e, 0x74, 0x20, 0x3e, 0x3d, 0x20
        /*0010*/ 	.byte	0x31, 0x00
	.type		$str$23,@object
	.size		$str$23,(__unnamed_1 - $str$23)
$str$23:
        /*0012*/ 	.byte	0x2f, 0x74, 0x6d, 0x70, 0x2f, 0x63, 0x75, 0x74, 0x6c, 0x61, 0x73, 0x73, 0x5f, 0x73, 0x77, 0x65
        /*0022*/ 	.byte	0x65, 0x70, 0x5f, 0x73, 0x72, 0x63, 0x2f, 0x69, 0x6e, 0x63, 0x6c, 0x75, 0x64, 0x65, 0x2f, 0x63
        /*0032*/ 	.byte	0x75, 0x74, 0x6c, 0x61, 0x73, 0x73, 0x2f, 0x67, 0x65, 0x6d, 0x6d, 0x2f, 0x63, 0x6f, 0x6c, 0x6c
        /*0042*/ 	.byte	0x65, 0x63, 0x74, 0x69, 0x76, 0x65, 0x2f, 0x73, 0x6d, 0x39, 0x30, 0x5f, 0x6d, 0x6d, 0x61, 0x5f
        /*0052*/ 	.byte	0x74, 0x6d, 0x61, 0x5f, 0x67, 0x6d, 0x6d, 0x61, 0x5f, 0x73, 0x73, 0x5f, 0x77, 0x61, 0x72, 0x70
        /*0062*/ 	.byte	0x73, 0x70, 0x65, 0x63, 0x69, 0x61, 0x6c, 0x69, 0x7a, 0x65, 0x64, 0x2e, 0x68, 0x70, 0x70, 0x00
	.type		__unnamed_1,@object
	.size		__unnamed_1,(.L_0 - __unnamed_1)
__unnamed_1:
        /*0072*/ 	.byte	0x76, 0x6f, 0x69, 0x64, 0x20, 0x63, 0x75, 0x74, 0x6c, 0x61, 0x73, 0x73, 0x3a, 0x3a, 0x67, 0x65
        /* <DEDUP_REMOVED lines=173> */
        /*0b52*/ 	.byte	0x69, 0x74, 0x79, 0x5d, 0x00
.L_0:


//--------------------- .nv.shared._ZN7cutlass13device_kernelINS_4gemm6kernel13GemmUniversalIN4cute5tupleIJiiiiEEENS1_10collective13CollectiveMmaINS1_34MainloopSm90TmaGmmaWarpSpecializedILi9ENS5_IJNS4_1CILi4EEESB_NSA_ILi1EEEEEENS1_35KernelTmaWarpSpecializedCooperativeEEENS5_IJNSA_ILi128EEENSA_ILi64EEESG_EEEaNS5_IJlSC_lEEEaSJ_NS4_8TiledMMAINS4_8MMA_AtomIJNS4_4SM904GMMA26MMA_64x64x32_S32S8S8_SS_TNEEEENS4_6LayoutINS5_IJNSA_ILi2EEESC_SC_EEENS5_IJSC_NSA_ILi0EEEST_EEEEENS5_IJNS4_10UnderscoreESW_SW_EEEEENS4_23SM90_TMA_LOAD_MULTICASTENS4_14ComposedLayoutINS4_7SwizzleILi3ELi4ELi3EEENS4_18smem_ptr_flag_bitsILi8EEENSQ_INS5_IJNSA_ILi8EEESG_EEENS5_IJSG_SC_EEEEEEEvNS4_8identityESZ_S19_vS1A_EENS_8epilogue10collective6detail29Sm90TmaWarpSpecializedAdapterINS1D_15DefaultEpilogueIaSJ_SJ_NS1C_6thread17LinearCombinationIaLi1EiiLNS1H_9ScaleType4KindE0ELNS_15FloatRoundStyleE2EaEENS1_15EpilogueDefaultEEEEEvvEEEEvNT_6ParamsE --------------------------
	.section	.nv.shared._ZN7cutlass13device_kernelINS_4gemm6kernel13GemmUniversalIN4cute5tupleIJiiiiEEENS1_10collective13CollectiveMmaINS1_34MainloopSm90TmaGmmaWarpSpecializedILi9ENS5_IJNS4_1CILi4EEESB_NSA_ILi1EEEEEENS1_35KernelTmaWarpSpecializedCooperativeEEENS5_IJNSA_ILi128EEENSA_ILi64EEESG_EEEaNS5_IJlSC_lEEEaSJ_NS4_8TiledMMAINS4_8MMA_AtomIJNS4_4SM904GMMA26MMA_64x64x32_S32S8S8_SS_TNEEEENS4_6LayoutINS5_IJNSA_ILi2EEESC_SC_EEENS5_IJSC_NSA_ILi0EEEST_EEEEENS5_IJNS4_10UnderscoreESW_SW_EEEEENS4_23SM90_TMA_LOAD_MULTICASTENS4_14ComposedLayoutINS4_7SwizzleILi3ELi4ELi3EEENS4_18smem_ptr_flag_bitsILi8EEENSQ_INS5_IJNSA_ILi8EEESG_EEENS5_IJSG_SC_EEEEEEEvNS4_8identityESZ_S19_vS1A_EENS_8epilogue10collective6detail29Sm90TmaWarpSpecializedAdapterINS1D_15DefaultEpilogueIaSJ_SJ_NS1C_6thread17LinearCombinationIaLi1EiiLNS1H_9ScaleType4KindE0ELNS_15FloatRoundStyleE2EaEENS1_15EpilogueDefaultEEEEEvvEEEEvNT_6ParamsE,"aw",@nobits
	.sectionflags	@""
	.align	16
	.zero		1024


//--------------------- .nv.shared.reserved.0     --------------------------
	.section	.nv.shared.reserved.0,"aw",@nobits
	.weak		__nv_reservedSMEM_offset_0_alias
	.size		__nv_reservedSMEM_offset_0_alias, 0, 0
	.other		__nv_reservedSMEM_offset_0_alias,@"STO_CUDA_RESERVED_SHARED STV_DEFAULT"
__nv_reservedSMEM_offset_0_alias:
	.zero		0


//--------------------- .nv.global                --------------------------
	.section	.nv.global,"aw",@nobits
.nv.global:
	.type		_ZN40_INTERNAL_5047c56f_4_k_cu_cba125bd_222284cute1_E,@object
	.size		_ZN40_INTERNAL_5047c56f_4_k_cu_cba125bd_222284cute1_E,(_ZN40_INTERNAL_5047c56f_4_k_cu_cba125bd_222284cuda3std3__45__cpo6cbeginE - _ZN40_INTERNAL_5047c56f_4_k_cu_cba125bd_222284cute1_E)
_ZN40_INTERNAL_5047c56f_4_k_cu_cba125bd_222284cute1_E:
	.zero		1
	.type		_ZN40_INTERNAL_5047c56f_4_k_cu_cba125bd_222284cuda3std3__45__cpo6cbeginE,@object
	.size		_ZN40_INTERNAL_5047c56f_4_k_cu_cba125bd_222284cuda3std3__45__cpo6cbeginE,(_ZN40_INTERNAL_5047c56f_4_k_cu_cba125bd_222284cuda3std3__48in_placeE - _ZN40_INTERNAL_5047c56f_4_k_cu_cba125bd_222284cuda3std3__45__cpo6cbeginE)
_ZN40_INTERNAL_5047c56f_4_k_cu_cba125bd_222284cuda3std3__45__cpo6cbeginE:
	.zero		1
	.type		_ZN40_INTERNAL_5047c56f_4_k_cu_cba125bd_222284cuda3std3__48in_placeE,@object
	.size		_ZN40_INTERNAL_5047c56f_4_k_cu_cba125bd_222284cuda3std3__48in_placeE,(_ZN40_INTERNAL_5047c56f_4_k_cu_cba125bd_222284cuda3std6ranges3__45__cpo9iter_moveE - _ZN40_INTERNAL_5047c56f_4_k_cu_cba125bd_222284cuda3std3__48in_placeE)
_ZN40_INTERNAL_5047c56f_4_k_cu_cba125bd_222284cuda3std3__48in_placeE:
	.zero		1
	.type		_ZN40_INTERNAL_5047c56f_4_k_cu_cba125bd_222284cuda3std6ranges3__45__cpo9iter_moveE,@object
	.size		_ZN40_INTERNAL_5047c56f_4_k_cu_cba125bd_222284cuda3std6ranges3__45__cpo9iter_moveE,(_ZN40_INTERNAL_5047c56f_4_k_cu_cba125bd_222284cuda3std3__45__cpo5beginE - _ZN40_INTERNAL_5047c56f_4_k_cu_cba125bd_222284cuda3std6ranges3__45__cpo9iter_moveE)
_ZN40_INTERNAL_5047c56f_4_k_cu_cba125bd_222284cuda3std6ranges3__45__cpo9iter_moveE:
	.zero		1
	.type		_ZN40_INTERNAL_5047c56f_4_k_cu_cba125bd_222284cuda3std3__45__cpo5beginE,@object
	.size		_ZN40_INTERNAL_5047c56f_4_k_cu_cba125bd_222284cuda3std3__45__cpo5beginE,(_ZN40_INTERNAL_5047c56f_4_k_cu_cba125bd_222284cuda3std3__442_GLOBAL__N__5047c56f_4_k_cu_cba125bd_222286ignoreE - _ZN40_INTERNAL_5047c56f_4_k_cu_cba125bd_222284cuda3std3__45__cpo5beginE)
_ZN40_INTERNAL_5047c56f_4_k_cu_cba125bd_222284cuda3std3__45__cpo5beginE:
	.zero		1
	.type		_ZN40_INTERNAL_5047c56f_4_k_cu_cba125bd_222284cuda3std3__442_GLOBAL__N__5047c56f_4_k_cu_cba125bd_222286ignoreE,@object
	.size		_ZN40_INTERNAL_5047c56f_4_k_cu_cba125bd_222284cuda3std3__442_GLOBAL__N__5047c56f_4_k_cu_cba125bd_222286ignoreE,(_ZN40_INTERNAL_5047c56f_4_k_cu_cba125bd_222284cute7productE - _ZN40_INTERNAL_5047c56f_4_k_cu_cba125bd_222284cuda3std3__442_GLOBAL__N__5047c56f_4_k_cu_cba125bd_222286ignoreE)
_ZN40_INTERNAL_5047c56f_4_k_cu_cba125bd_222284cuda3std3__442_GLOBAL__N__5047c56f_4_k_cu_cba125bd_222286ignoreE:
	.zero		1
	.type		_ZN40_INTERNAL_5047c56f_4_k_cu_cba125bd_222284cute7productE,@object
	.size		_ZN40_INTERNAL_5047c56f_4_k_cu_cba125bd_222284cute7productE,(_ZN40_INTERNAL_5047c56f_4_k_cu_cba125bd_222284cuda3std3__45__cpo3endE - _ZN40_INTERNAL_5047c56f_4_k_cu_cba125bd_222284cute7productE)
_ZN40_INTERNAL_5047c56f_4_k_cu_cba125bd_222284cute7productE:
	.zero		1
	.type		_ZN40_INTERNAL_5047c56f_4_k_cu_cba125bd_222284cuda3std3__45__cpo3endE,@object
	.size		_ZN40_INTERNAL_5047c56f_4_k_cu_cba125bd_222284cuda3std3__45__cpo3endE,(_ZN40_INTERNAL_5047c56f_4_k_cu_cba125bd_222284cuda3std3__419piecewise_constructE - _ZN40_INTERNAL_5047c56f_4_k_cu_cba125bd_222284cuda3std3__45__cpo3endE)
_ZN40_INTERNAL_5047c56f_4_k_cu_cba125bd_222284cuda3std3__45__cpo3endE:
	.zero		1
	.type		_ZN40_INTERNAL_5047c56f_4_k_cu_cba125bd_222284cuda3std3__419piecewise_constructE,@object
	.size		_ZN40_INTERNAL_5047c56f_4_k_cu_cba125bd_222284cuda3std3__419piecewise_constructE,(_ZN40_INTERNAL_5047c56f_4_k_cu_cba125bd_222284cuda3std3__45__cpo4cendE - _ZN40_INTERNAL_5047c56f_4_k_cu_cba125bd_222284cuda3std3__419piecewise_constructE)
_ZN40_INTERNAL_5047c56f_4_k_cu_cba125bd_222284cuda3std3__419piecewise_constructE:
	.zero		1
	.type		_ZN40_INTERNAL_5047c56f_4_k_cu_cba125bd_222284cuda3std3__45__cpo4cendE,@object
	.size		_ZN40_INTERNAL_5047c56f_4_k_cu_cba125bd_222284cuda3std3__45__cpo4cendE,(_ZN40_INTERNAL_5047c56f_4_k_cu_cba125bd_222284cuda3std6ranges3__45__cpo4swapE - _ZN40_INTERNAL_5047c56f_4_k_cu_cba125bd_222284cuda3std3__45__cpo4cendE)
_ZN40_INTERNAL_5047c56f_4_k_cu_cba125bd_222284cuda3std3__45__cpo4cendE:
	.zero		1
	.type		_ZN40_INTERNAL_5047c56f_4_k_cu_cba125bd_222284cuda3std6ranges3__45__cpo4swapE,@object
	.size		_ZN40_INTERNAL_5047c56f_4_k_cu_cba125bd_222284cuda3std6ranges3__45__cpo4swapE,(.L_8 - _ZN40_INTERNAL_5047c56f_4_k_cu_cba125bd_222284cuda3std6ranges3__45__cpo4swapE)
_ZN40_INTERNAL_5047c56f_4_k_cu_cba125bd_222284cuda3std6ranges3__45__cpo4swapE:
	.zero		1
.L_8:


//--------------------- .nv.constant0._ZN7cutlass13device_kernelINS_4gemm6kernel13GemmUniversalIN4cute5tupleIJiiiiEEENS1_10collective13CollectiveMmaINS1_34MainloopSm90TmaGmmaWarpSpecializedILi9ENS5_IJNS4_1CILi4EEESB_NSA_ILi1EEEEEENS1_35KernelTmaWarpSpecializedCooperativeEEENS5_IJNSA_ILi128EEENSA_ILi64EEESG_EEEaNS5_IJlSC_lEEEaSJ_NS4_8TiledMMAINS4_8MMA_AtomIJNS4_4SM904GMMA26MMA_64x64x32_S32S8S8_SS_TNEEEENS4_6LayoutINS5_IJNSA_ILi2EEESC_SC_EEENS5_IJSC_NSA_ILi0EEEST_EEEEENS5_IJNS4_10UnderscoreESW_SW_EEEEENS4_23SM90_TMA_LOAD_MULTICASTENS4_14ComposedLayoutINS4_7SwizzleILi3ELi4ELi3EEENS4_18smem_ptr_flag_bitsILi8EEENSQ_INS5_IJNSA_ILi8EEESG_EEENS5_IJSG_SC_EEEEEEEvNS4_8identityESZ_S19_vS1A_EENS_8epilogue10collective6detail29Sm90TmaWarpSpecializedAdapterINS1D_15DefaultEpilogueIaSJ_SJ_NS1C_6thread17LinearCombinationIaLi1EiiLNS1H_9ScaleType4KindE0ELNS_15FloatRoundStyleE2EaEENS1_15EpilogueDefaultEEEEEvvEEEEvNT_6ParamsE --------------------------
	.section	.nv.constant0._ZN7cutlass13device_kernelINS_4gemm6kernel13GemmUniversalIN4cute5tupleIJiiiiEEENS1_10collective13CollectiveMmaINS1_34MainloopSm90TmaGmmaWarpSpecializedILi9ENS5_IJNS4_1CILi4EEESB_NSA_ILi1EEEEEENS1_35KernelTmaWarpSpecializedCooperativeEEENS5_IJNSA_ILi128EEENSA_ILi64EEESG_EEEaNS5_IJlSC_lEEEaSJ_NS4_8TiledMMAINS4_8MMA_AtomIJNS4_4SM904GMMA26MMA_64x64x32_S32S8S8_SS_TNEEEENS4_6LayoutINS5_IJNSA_ILi2EEESC_SC_EEENS5_IJSC_NSA_ILi0EEEST_EEEEENS5_IJNS4_10UnderscoreESW_SW_EEEEENS4_23SM90_TMA_LOAD_MULTICASTENS4_14ComposedLayoutINS4_7SwizzleILi3ELi4ELi3EEENS4_18smem_ptr_flag_bitsILi8EEENSQ_INS5_IJNSA_ILi8EEESG_EEENS5_IJSG_SC_EEEEEEEvNS4_8identityESZ_S19_vS1A_EENS_8epilogue10collective6detail29Sm90TmaWarpSpecializedAdapterINS1D_15DefaultEpilogueIaSJ_SJ_NS1C_6thread17LinearCombinationIaLi1EiiLNS1H_9ScaleType4KindE0ELNS_15FloatRoundStyleE2EaEENS1_15EpilogueDefaultEEEEEvvEEEEvNT_6ParamsE,"a",@progbits
	.sectionflags	@""
	.align	4
.nv.constant0._ZN7cutlass13device_kernelINS_4gemm6kernel13GemmUniversalIN4cute5tupleIJiiiiEEENS1_10collective13CollectiveMmaINS1_34MainloopSm90TmaGmmaWarpSpecializedILi9ENS5_IJNS4_1CILi4EEESB_NSA_ILi1EEEEEENS1_35KernelTmaWarpSpecializedCooperativeEEENS5_IJNSA_ILi128EEENSA_ILi64EEESG_EEEaNS5_IJlSC_lEEEaSJ_NS4_8TiledMMAINS4_8MMA_AtomIJNS4_4SM904GMMA26MMA_64x64x32_S32S8S8_SS_TNEEEENS4_6LayoutINS5_IJNSA_ILi2EEESC_SC_EEENS5_IJSC_NSA_ILi0EEEST_EEEEENS5_IJNS4_10UnderscoreESW_SW_EEEEENS4_23SM90_TMA_LOAD_MULTICASTENS4_14ComposedLayoutINS4_7SwizzleILi3ELi4ELi3EEENS4_18smem_ptr_flag_bitsILi8EEENSQ_INS5_IJNSA_ILi8EEESG_EEENS5_IJSG_SC_EEEEEEEvNS4_8identityESZ_S19_vS1A_EENS_8epilogue10collective6detail29Sm90TmaWarpSpecializedAdapterINS1D_15DefaultEpilogueIaSJ_SJ_NS1C_6thread17LinearCombinationIaLi1EiiLNS1H_9ScaleType4KindE0ELNS_15FloatRoundStyleE2EaEENS1_15EpilogueDefaultEEEEEvvEEEEvNT_6ParamsE:
	.zero		1664


//--------------------- SYMBOLS --------------------------

	.type		.nv.reservedSmem.offset0,@object
	.size		.nv.reservedSmem.offset0,0x4
	.type		__assertfail,@function
